// auto-generated by cutlass_sweep.gemm — config: {"arch": "sm_100", "cluster_m": 8, "cluster_n": 1, "dtype": "int8", "dtype_b": "int8", "layout": "nt", "stages": 0, "tile_k": 128, "tile_m": 64, "tile_n": 256}
#include "cutlass/cutlass.h"
#include "cutlass/gemm/collective/collective_builder.hpp"
#include "cutlass/gemm/device/gemm_universal_adapter.h"
#include "cutlass/gemm/kernel/gemm_universal.hpp"
#include "cutlass/epilogue/collective/collective_builder.hpp"

using ElemA = int8_t;
using ElemB = int8_t;
using ElemCD = int8_t;
using Acc  = int32_t;
using TileShape    = cute::Shape<cute::_64, cute::_256, cute::_128>;
using ClusterShape = cute::Shape<cute::_8, cute::_1, cute::_1>;

using CollectiveEpilogue = typename cutlass::epilogue::collective::CollectiveBuilder<
    cutlass::arch::Sm100, cutlass::arch::OpClassTensorOp,
    TileShape, ClusterShape,
    cutlass::epilogue::collective::EpilogueTileAuto,
    Acc, Acc,
    ElemCD, cutlass::layout::RowMajor, 128 / cutlass::sizeof_bits<ElemCD>::value,
    ElemCD, cutlass::layout::RowMajor, 128 / cutlass::sizeof_bits<ElemCD>::value,
    cutlass::epilogue::collective::EpilogueScheduleAuto
  >::CollectiveOp;

using CollectiveMainloop = typename cutlass::gemm::collective::CollectiveBuilder<
    cutlass::arch::Sm100, cutlass::arch::OpClassTensorOp,
    ElemA, cutlass::layout::RowMajor, 128 / cutlass::sizeof_bits<ElemA>::value,
    ElemB, cutlass::layout::ColumnMajor, 128 / cutlass::sizeof_bits<ElemB>::value,
    Acc,
    TileShape, ClusterShape,
    cutlass::gemm::collective::StageCountAutoCarveout<static_cast<int>(sizeof(typename CollectiveEpilogue::SharedStorage))>,
    cutlass::gemm::collective::KernelScheduleAuto
  >::CollectiveOp;

using GemmKernel = cutlass::gemm::kernel::GemmUniversal<
    cute::Shape<int,int,int,int>,
    CollectiveMainloop,
    CollectiveEpilogue
>;
using Gemm = cutlass::gemm::device::GemmUniversalAdapter<GemmKernel>;

// Force the device kernel symbol into the cubin without needing a host main.
auto* _anchor = &cutlass::device_kernel<GemmKernel>;


// ===== COMPILED SASS (sm_100a) =====

	.target	sm_100a

	.elftype	@"ET_EXEC"


//--------------------- .note.nv.tkinfo           --------------------------
	.section	.note.nv.tkinfo,"",@"SHT_NOTE"
	.sectionflags	@"SHF_NOTE_NV_TKINFO"
	.tkinfo
        /*0018*/ 	.word	0x00000002
        /*0030*/ 	.string	""
        /*0030*/ 	.string	"ptxas"
        /*0030*/ 	.string	"Cuda compilation tools, release 13.0, V13.0.88"
        /*0030*/ 	.string	"Build cuda_13.0.r13.0/compiler.36424714_0"
        /*0030*/ 	.string	"-arch sm_100a -m 64 "



//--------------------- .note.nv.cuinfo           --------------------------
	.section	.note.nv.cuinfo,"",@"SHT_NOTE"
	.sectionflags	@"SHF_NOTE_NV_CUINFO"
        /*0018*/ 	.short	0x0002
        /*001a*/ 	.short	0x0064
        /*001c*/ 	.short	0x0082
	.zero		2


//--------------------- .nv.info                  --------------------------
	.section	.nv.info,"",@"SHT_CUDA_INFO"
	.align	4


	//----- nvinfo : EIATTR_REGCOUNT
	.align		4
        /*0000*/ 	.byte	0x04, 0x2f
        /*0002*/ 	.short	(.L_20 - .L_19)
	.align		4
.L_19:
        /*0004*/ 	.word	index@(_ZN7cutlass13device_kernelINS_4gemm6kernel13GemmUniversalIN4cute5tupleIJiiiiEEENS1_10collective13CollectiveMmaINS1_35MainloopSm100TmaUmmaWarpSpecializedILi5ELi2ELi4ENS5_IJNS4_1CILi8EEENSA_ILi1EEESC_EEEEENS5_IJNSA_ILi64EEENSA_ILi256EEENSA_ILi128EEEEEEaNS5_IJlSC_lEEEaSJ_NS4_8TiledMMAINS4_8MMA_AtomIJNS4_15SM100_MMA_S8_SSIaaiLi64ELi256ELNS4_4UMMA5MajorE0ELSO_0ELNSN_8SaturateE0EEEEEENS4_6LayoutINS5_IJSC_SC_SC_EEENS5_IJNSA_ILi0EEESU_SU_EEEEENS5_IJNS4_10UnderscoreESX_SX_EEEEENS4_13SM90_TMA_LOADENS4_14ComposedLayoutINS4_7SwizzleILi3ELi4ELi3EEENS4_18smem_ptr_flag_bitsILi8EEENSS_INS5_IJSB_SH_EEENS5_IJSH_SC_EEEEEEEvNS4_8identityENS4_23SM90_TMA_LOAD_MULTICASTES19_vS1A_EENS_8epilogue10collective18CollectiveEpilogueINS1D_23Sm100TmaWarpSpecializedILi4ELi2ELi32ELb0ELb0EEEJSI_NS5_IJNSS_ISF_SC_EES1I_EEEaSJ_aSJ_NS1D_6fusion15FusionCallbacksIS1H_NS1K_17LinearCombinationIaiaiLNS_15FloatRoundStyleE2EEESI_S1J_JEEENS4_5SM1004TMEM4LOAD26SM100_TMEM_LOAD_16dp32b32xES10_NS11_INS12_ILi2ELi4ELi3EEES15_NSS_INS5_IJSB_SF_EEENS5_IJSF_SC_EEEEEEENS4_39AutoVectorizingCopyWithAssumedAlignmentILi128EEENS4_14SM90_TMA_STOREES1Y_S20_S20_EEEvvEEEEvNT_6ParamsE)
        /*0008*/ 	.word	0x0000005c


	//----- nvinfo : EIATTR_FRAME_SIZE
	.align		4
.L_20:
        /*000c*/ 	.byte	0x04, 0x11
        /*000e*/ 	.short	(.L_22 - .L_21)
	.align		4
.L_21:
        /*0010*/ 	.word	index@($__internal_2_$__cuda_sm10x_tcgen05_guardrail_trap_unallocated_columns_being_dealloced)
        /*0014*/ 	.word	0x00000000


	//----- nvinfo : EIATTR_FRAME_SIZE
	.align		4
.L_22:
        /*0018*/ 	.byte	0x04, 0x11
        /*001a*/ 	.short	(.L_24 - .L_23)
	.align		4
.L_23:
        /*001c*/ 	.word	index@($__internal_1_$__cuda_sm10x_tcgen05_guardrail_trap_phase_invalid_during_alloc)
        /*0020*/ 	.word	0x00000000


	//----- nvinfo : EIATTR_FRAME_SIZE
	.align		4
.L_24:
        /*0024*/ 	.byte	0x04, 0x11
        /*0026*/ 	.short	(.L_26 - .L_25)
	.align		4
.L_25:
        /*0028*/ 	.word	index@($__internal_0_$__cuda_sm10x_tcgen05_guardrail_trap_col_being_dealloced_not_returned_by_alloc)
        /*002c*/ 	.word	0x00000000


	//----- nvinfo : EIATTR_FRAME_SIZE
	.align		4
.L_26:
        /*0030*/ 	.byte	0x04, 0x11
        /*0032*/ 	.short	(.L_28 - .L_27)
	.align		4
.L_27:
        /*0034*/ 	.word	index@(_ZN7cutlass13device_kernelINS_4gemm6kernel13GemmUniversalIN4cute5tupleIJiiiiEEENS1_10collective13CollectiveMmaINS1_35MainloopSm100TmaUmmaWarpSpecializedILi5ELi2ELi4ENS5_IJNS4_1CILi8EEENSA_ILi1EEESC_EEEEENS5_IJNSA_ILi64EEENSA_ILi256EEENSA_ILi128EEEEEEaNS5_IJlSC_lEEEaSJ_NS4_8TiledMMAINS4_8MMA_AtomIJNS4_15SM100_MMA_S8_SSIaaiLi64ELi256ELNS4_4UMMA5MajorE0ELSO_0ELNSN_8SaturateE0EEEEEENS4_6LayoutINS5_IJSC_SC_SC_EEENS5_IJNSA_ILi0EEESU_SU_EEEEENS5_IJNS4_10UnderscoreESX_SX_EEEEENS4_13SM90_TMA_LOADENS4_14ComposedLayoutINS4_7SwizzleILi3ELi4ELi3EEENS4_18smem_ptr_flag_bitsILi8EEENSS_INS5_IJSB_SH_EEENS5_IJSH_SC_EEEEEEEvNS4_8identityENS4_23SM90_TMA_LOAD_MULTICASTES19_vS1A_EENS_8epilogue10collective18CollectiveEpilogueINS1D_23Sm100TmaWarpSpecializedILi4ELi2ELi32ELb0ELb0EEEJSI_NS5_IJNSS_ISF_SC_EES1I_EEEaSJ_aSJ_NS1D_6fusion15FusionCallbacksIS1H_NS1K_17LinearCombinationIaiaiLNS_15FloatRoundStyleE2EEESI_S1J_JEEENS4_5SM1004TMEM4LOAD26SM100_TMEM_LOAD_16dp32b32xES10_NS11_INS12_ILi2ELi4ELi3EEES15_NSS_INS5_IJSB_SF_EEENS5_IJSF_SC_EEEEEEENS4_39AutoVectorizingCopyWithAssumedAlignmentILi128EEENS4_14SM90_TMA_STOREES1Y_S20_S20_EEEvvEEEEvNT_6ParamsE)
        /*0038*/ 	.word	0x00000000


	//----- nvinfo : EIATTR_MIN_STACK_SIZE
	.align		4
.L_28:
        /*003c*/ 	.byte	0x04, 0x12
        /*003e*/ 	.short	(.L_30 - .L_29)
	.align		4
.L_29:
        /*0040*/ 	.word	index@(_ZN7cutlass13device_kernelINS_4gemm6kernel13GemmUniversalIN4cute5tupleIJiiiiEEENS1_10collective13CollectiveMmaINS1_35MainloopSm100TmaUmmaWarpSpecializedILi5ELi2ELi4ENS5_IJNS4_1CILi8EEENSA_ILi1EEESC_EEEEENS5_IJNSA_ILi64EEENSA_ILi256EEENSA_ILi128EEEEEEaNS5_IJlSC_lEEEaSJ_NS4_8TiledMMAINS4_8MMA_AtomIJNS4_15SM100_MMA_S8_SSIaaiLi64ELi256ELNS4_4UMMA5MajorE0ELSO_0ELNSN_8SaturateE0EEEEEENS4_6LayoutINS5_IJSC_SC_SC_EEENS5_IJNSA_ILi0EEESU_SU_EEEEENS5_IJNS4_10UnderscoreESX_SX_EEEEENS4_13SM90_TMA_LOADENS4_14ComposedLayoutINS4_7SwizzleILi3ELi4ELi3EEENS4_18smem_ptr_flag_bitsILi8EEENSS_INS5_IJSB_SH_EEENS5_IJSH_SC_EEEEEEEvNS4_8identityENS4_23SM90_TMA_LOAD_MULTICASTES19_vS1A_EENS_8epilogue10collective18CollectiveEpilogueINS1D_23Sm100TmaWarpSpecializedILi4ELi2ELi32ELb0ELb0EEEJSI_NS5_IJNSS_ISF_SC_EES1I_EEEaSJ_aSJ_NS1D_6fusion15FusionCallbacksIS1H_NS1K_17LinearCombinationIaiaiLNS_15FloatRoundStyleE2EEESI_S1J_JEEENS4_5SM1004TMEM4LOAD26SM100_TMEM_LOAD_16dp32b32xES10_NS11_INS12_ILi2ELi4ELi3EEES15_NSS_INS5_IJSB_SF_EEENS5_IJSF_SC_EEEEEEENS4_39AutoVectorizingCopyWithAssumedAlignmentILi128EEENS4_14SM90_TMA_STOREES1Y_S20_S20_EEEvvEEEEvNT_6ParamsE)
        /*0044*/ 	.word	0x00000000
.L_30:


//--------------------- .nv.compat                --------------------------
	.section	.nv.compat,"",@"SHT_CUDA_COMPAT_INFO"
	.align	4
        /*0000*/ 	.byte	0x02, 0x09, 0x01, 0x00, 0x02, 0x02, 0x03, 0x00, 0x02, 0x05, 0x06, 0x00, 0x03, 0x07, 0x01, 0x01
        /*0010*/ 	.byte	0x02, 0x03, 0x01, 0x00, 0x02, 0x06, 0x01, 0x00, 0x04, 0x0b, 0x08, 0x00, 0x01, 0x00, 0x00, 0x00
        /*0020*/ 	.byte	0x00, 0x00, 0x00, 0x00


//--------------------- .nv.info._ZN7cutlass13device_kernelINS_4gemm6kernel13GemmUniversalIN4cute5tupleIJiiiiEEENS1_10collective13CollectiveMmaINS1_35MainloopSm100TmaUmmaWarpSpecializedILi5ELi2ELi4ENS5_IJNS4_1CILi8EEENSA_ILi1EEESC_EEEEENS5_IJNSA_ILi64EEENSA_ILi256EEENSA_ILi128EEEEEEaNS5_IJlSC_lEEEaSJ_NS4_8TiledMMAINS4_8MMA_AtomIJNS4_15SM100_MMA_S8_SSIaaiLi64ELi256ELNS4_4UMMA5MajorE0ELSO_0ELNSN_8SaturateE0EEEEEENS4_6LayoutINS5_IJSC_SC_SC_EEENS5_IJNSA_ILi0EEESU_SU_EEEEENS5_IJNS4_10UnderscoreESX_SX_EEEEENS4_13SM90_TMA_LOADENS4_14ComposedLayoutINS4_7SwizzleILi3ELi4ELi3EEENS4_18smem_ptr_flag_bitsILi8EEENSS_INS5_IJSB_SH_EEENS5_IJSH_SC_EEEEEEEvNS4_8identityENS4_23SM90_TMA_LOAD_MULTICASTES19_vS1A_EENS_8epilogue10collective18CollectiveEpilogueINS1D_23Sm100TmaWarpSpecializedILi4ELi2ELi32ELb0ELb0EEEJSI_NS5_IJNSS_ISF_SC_EES1I_EEEaSJ_aSJ_NS1D_6fusion15FusionCallbacksIS1H_NS1K_17LinearCombinationIaiaiLNS_15FloatRoundStyleE2EEESI_S1J_JEEENS4_5SM1004TMEM4LOAD26SM100_TMEM_LOAD_16dp32b32xES10_NS11_INS12_ILi2ELi4ELi3EEES15_NSS_INS5_IJSB_SF_EEENS5_IJSF_SC_EEEEEEENS4_39AutoVectorizingCopyWithAssumedAlignmentILi128EEENS4_14SM90_TMA_STOREES1Y_S20_S20_EEEvvEEEEvNT_6ParamsE --------------------------
	.section	.nv.info._ZN7cutlass13device_kernelINS_4gemm6kernel13GemmUniversalIN4cute5tupleIJiiiiEEENS1_10collective13CollectiveMmaINS1_35MainloopSm100TmaUmmaWarpSpecializedILi5ELi2ELi4ENS5_IJNS4_1CILi8EEENSA_ILi1EEESC_EEEEENS5_IJNSA_ILi64EEENSA_ILi256EEENSA_ILi128EEEEEEaNS5_IJlSC_lEEEaSJ_NS4_8TiledMMAINS4_8MMA_AtomIJNS4_15SM100_MMA_S8_SSIaaiLi64ELi256ELNS4_4UMMA5MajorE0ELSO_0ELNSN_8SaturateE0EEEEEENS4_6LayoutINS5_IJSC_SC_SC_EEENS5_IJNSA_ILi0EEESU_SU_EEEEENS5_IJNS4_10UnderscoreESX_SX_EEEEENS4_13SM90_TMA_LOADENS4_14ComposedLayoutINS4_7SwizzleILi3ELi4ELi3EEENS4_18smem_ptr_flag_bitsILi8EEENSS_INS5_IJSB_SH_EEENS5_IJSH_SC_EEEEEEEvNS4_8identityENS4_23SM90_TMA_LOAD_MULTICASTES19_vS1A_EENS_8epilogue10collective18CollectiveEpilogueINS1D_23Sm100TmaWarpSpecializedILi4ELi2ELi32ELb0ELb0EEEJSI_NS5_IJNSS_ISF_SC_EES1I_EEEaSJ_aSJ_NS1D_6fusion15FusionCallbacksIS1H_NS1K_17LinearCombinationIaiaiLNS_15FloatRoundStyleE2EEESI_S1J_JEEENS4_5SM1004TMEM4LOAD26SM100_TMEM_LOAD_16dp32b32xES10_NS11_INS12_ILi2ELi4ELi3EEES15_NSS_INS5_IJSB_SF_EEENS5_IJSF_SC_EEEEEEENS4_39AutoVectorizingCopyWithAssumedAlignmentILi128EEENS4_14SM90_TMA_STOREES1Y_S20_S20_EEEvvEEEEvNT_6ParamsE,"",@"SHT_CUDA_INFO"
	.sectionflags	@""
	.align	4


	//----- nvinfo : EIATTR_CUDA_API_VERSION
	.align		4
        /*0000*/ 	.byte	0x04, 0x37
        /*0002*/ 	.short	(.L_32 - .L_31)
.L_31:
        /*0004*/ 	.word	0x00000082


	//----- nvinfo : EIATTR_KPARAM_INFO
	.align		4
.L_32:
        /*0008*/ 	.byte	0x04, 0x17
        /*000a*/ 	.short	(.L_34 - .L_33)
.L_33:
        /*000c*/ 	.word	0x00000000
        /*0010*/ 	.short	0x0000
        /*0012*/ 	.short	0x0000
        /*0014*/ 	.byte	0x00, 0xf0, 0x01, 0x20


	//----- nvinfo : EIATTR_AT_ENTRY_FRAGMENTS
	.align		4
.L_34:
        /*0018*/ 	.byte	0x04, 0x4f
        /*001a*/ 	.short	(.L_36 - .L_35)


	//   ....[0]....
.L_35:
        /*001c*/ 	.word	0x00000006


	//----- nvinfo : EIATTR_RESERVED_SMEM_USED
	.align		4
.L_36:
        /*0020*/ 	.byte	0x01, 0x41
	.zero		2


	//----- nvinfo : EIATTR_SPARSE_MMA_MASK
	.align		4
        /*0024*/ 	.byte	0x03, 0x50
        /*0026*/ 	.short	0x0000


	//----- nvinfo : EIATTR_TCGEN05_1CTA_USED
	.align		4
        /*0028*/ 	.byte	0x01, 0x51
	.zero		2


	//----- nvinfo : EIATTR_MAXREG_COUNT
	.align		4
        /*002c*/ 	.byte	0x03, 0x1b
        /*002e*/ 	.short	0x00ff


	//----- nvinfo : EIATTR_NUM_BARRIERS
	.align		4
        /*0030*/ 	.byte	0x02, 0x4c
        /*0032*/ 	.byte	0x07
	.zero		1


	//----- nvinfo : EIATTR_EXTERNS
	.align		4
        /*0034*/ 	.byte	0x04, 0x0f
        /*0036*/ 	.short	(.L_38 - .L_37)


	//   ....[0]....
	.align		4
.L_37:
        /*0038*/ 	.word	index@(__assertfail)


	//----- nvinfo : EIATTR_MERCURY_ISA_VERSION
	.align		4
.L_38:
        /*003c*/ 	.byte	0x03, 0x5f
        /*003e*/ 	.short	0x0101


	//----- nvinfo : EIATTR_INT_WARP_WIDE_INSTR_OFFSETS
	.align		4
        /*0040*/ 	.byte	0x04, 0x31
        /*0042*/ 	.short	(.L_40 - .L_39)


	//   ....[0]....
.L_39:
        /*0044*/ 	.word	0x00003ec0


	//   ....[1]....
        /*0048*/ 	.word	0x00003ef0


	//   ....[2]....
        /*004c*/ 	.word	0x00003f10


	//   ....[3]....
        /*0050*/ 	.word	0x00004ae0


	//   ....[4]....
        /*0054*/ 	.word	0x00004b40


	//   ....[5]....
        /*0058*/ 	.word	0x00004c30


	//   ....[6]....
        /*005c*/ 	.word	0x00004cb0


	//   ....[7]....
        /*0060*/ 	.word	0x00004db0


	//   ....[8]....
        /*0064*/ 	.word	0x00004e40


	//   ....[9]....
        /*0068*/ 	.word	0x00004f40


	//   ....[10]....
        /*006c*/ 	.word	0x00004ff0


	//----- nvinfo : EIATTR_COOP_GROUP_MASK_REGIDS
	.align		4
.L_40:
        /*0070*/ 	.byte	0x04, 0x29
        /*0072*/ 	.short	(.L_42 - .L_41)


	//   ....[0]....
.L_41:
        /*0074*/ 	.word	0xffffffff


	//   ....[1]....
        /*0078*/ 	.word	0xffffffff


	//   ....[2]....
        /*007c*/ 	.word	0xffffffff


	//   ....[3]....
        /*0080*/ 	.word	0xffffffff


	//   ....[4]....
        /*0084*/ 	.word	0xffffffff


	//   ....[5]....
        /*0088*/ 	.word	0xffffffff


	//   ....[6]....
        /*008c*/ 	.word	0xffffffff


	//   ....[7]....
        /*0090*/ 	.word	0xffffffff


	//   ....[8]....
        /*0094*/ 	.word	0xffffffff


	//   ....[9]....
        /*0098*/ 	.word	0xffffffff


	//   ....[10]....
        /*009c*/ 	.word	0xffffffff


	//   ....[11]....
        /*00a0*/ 	.word	0xffffffff


	//   ....[12]....
        /*00a4*/ 	.word	0xffffffff


	//   ....[13]....
        /*00a8*/ 	.word	0xffffffff


	//----- nvinfo : EIATTR_COOP_GROUP_INSTR_OFFSETS
	.align		4
.L_42:
        /*00ac*/ 	.byte	0x04, 0x28
        /*00ae*/ 	.short	(.L_44 - .L_43)


	//   ....[0]....
.L_43:
        /*00b0*/ 	.word	0x00000080


	//   ....[1]....
        /*00b4*/ 	.word	0x000004f0


	//   ....[2]....
        /*00b8*/ 	.word	0x000006b0


	//   ....[3]....
        /*00bc*/ 	.word	0x00000850


	//   ....[4]....
        /*00c0*/ 	.word	0x00000950


	//   ....[5]....
        /*00c4*/ 	.word	0x00000ac0


	//   ....[6]....
        /*00c8*/ 	.word	0x00000c60


	//   ....[7]....
        /*00cc*/ 	.word	0x00000e10


	//   ....[8]....
        /*00d0*/ 	.word	0x00002160


	//   ....[9]....
        /*00d4*/ 	.word	0x000030b0


	//   ....[10]....
        /*00d8*/ 	.word	0x000032c0


	//   ....[11]....
        /*00dc*/ 	.word	0x000032f0


	//   ....[12]....
        /*00e0*/ 	.word	0x00003da0


	//   ....[13]....
        /*00e4*/ 	.word	0x00003fd0


	//----- nvinfo : EIATTR_VRC_CTA_INIT_COUNT
	.align		4
.L_44:
        /*00e8*/ 	.byte	0x02, 0x4a
        /*00ea*/ 	.byte	0x80
	.zero		1


	//----- nvinfo : EIATTR_SYSCALL_OFFSETS
	.align		4
        /*00ec*/ 	.byte	0x04, 0x46
        /*00ee*/ 	.short	(.L_46 - .L_45)


	//   ....[0]....
.L_45:
        /*00f0*/ 	.word	0x00005c80


	//   ....[1]....
        /*00f4*/ 	.word	0x00005dc0


	//   ....[2]....
        /*00f8*/ 	.word	0x000065f0


	//   ....[3]....
        /*00fc*/ 	.word	0x00007390


	//   ....[4]....
        /*0100*/ 	.word	0x000080e0


	//   ....[5]....
        /*0104*/ 	.word	0x00008e50


	//----- nvinfo : EIATTR_MBARRIER_INSTR_OFFSETS
	.align		4
.L_46:
        /*0108*/ 	.byte	0x04, 0x39
        /*010a*/ 	.short	(.L_48 - .L_47)


	//   ....[0]....
.L_47:
        /*010c*/ 	.word	0x00000600
        /*0110*/ 	.word	0x000000ff
        /*0114*/ 	.word	0x00000000
        /*0118*/ 	.short	0x0100
        /*011a*/ 	.byte	0x04
	.zero		1


	//   ....[1]....
        /*011c*/ 	.word	0x00000610
        /*0120*/ 	.word	0x000000ff
        /*0124*/ 	.word	0x00000028
        /*0128*/ 	.short	0x0100
        /*012a*/ 	.byte	0x04
	.zero		1


	//   ....[2]....
        /*012c*/ 	.word	0x00000620
        /*0130*/ 	.word	0x000000ff
        /*0134*/ 	.word	0x00000008
        /*0138*/ 	.short	0x0100
        /*013a*/ 	.byte	0x04
	.zero		1


	//   ....[3]....
        /*013c*/ 	.word	0x00000630
        /*0140*/ 	.word	0x000000ff
        /*0144*/ 	.word	0x00000030
        /*0148*/ 	.short	0x0100
        /*014a*/ 	.byte	0x04
	.zero		1


	//   ....[4]....
        /*014c*/ 	.word	0x00000640
        /*0150*/ 	.word	0x000000ff
        /*0154*/ 	.word	0x00000010
        /*0158*/ 	.short	0x0100
        /*015a*/ 	.byte	0x04
	.zero		1


	//   ....[5]....
        /*015c*/ 	.word	0x00000650
        /*0160*/ 	.word	0x000000ff
        /*0164*/ 	.word	0x00000038
        /*0168*/ 	.short	0x0100
        /*016a*/ 	.byte	0x04
	.zero		1


	//   ....[6]....
        /*016c*/ 	.word	0x00000660
        /*0170*/ 	.word	0x000000ff
        /*0174*/ 	.word	0x00000018
        /*0178*/ 	.short	0x0100
        /*017a*/ 	.byte	0x04
	.zero		1


	//   ....[7]....
        /*017c*/ 	.word	0x00000670
        /*0180*/ 	.word	0x000000ff
        /*0184*/ 	.word	0x00000040
        /*0188*/ 	.short	0x0100
        /*018a*/ 	.byte	0x04
	.zero		1


	//   ....[8]....
        /*018c*/ 	.word	0x00000680
        /*0190*/ 	.word	0x000000ff
        /*0194*/ 	.word	0x00000020
        /*0198*/ 	.short	0x0100
        /*019a*/ 	.byte	0x04
	.zero		1


	//   ....[9]....
        /*019c*/ 	.word	0x00000690
        /*01a0*/ 	.word	0x000000ff
        /*01a4*/ 	.word	0x00000048
        /*01a8*/ 	.short	0x0100
        /*01aa*/ 	.byte	0x04
	.zero		1


	//   ....[10]....
        /*01ac*/ 	.word	0x000007c0
        /*01b0*/ 	.word	0x000000ff
        /*01b4*/ 	.word	0x00000050
        /*01b8*/ 	.short	0x0100
        /*01ba*/ 	.byte	0x04
	.zero		1


	//   ....[11]....
        /*01bc*/ 	.word	0x000007d0
        /*01c0*/ 	.word	0x000000ff
        /*01c4*/ 	.word	0x00000070
        /*01c8*/ 	.short	0x0100
        /*01ca*/ 	.byte	0x04
	.zero		1


	//   ....[12]....
        /*01cc*/ 	.word	0x000007e0
        /*01d0*/ 	.word	0x000000ff
        /*01d4*/ 	.word	0x00000058
        /*01d8*/ 	.short	0x0100
        /*01da*/ 	.byte	0x04
	.zero		1


	//   ....[13]....
        /*01dc*/ 	.word	0x000007f0
        /*01e0*/ 	.word	0x000000ff
        /*01e4*/ 	.word	0x00000078
        /*01e8*/ 	.short	0x0100
        /*01ea*/ 	.byte	0x04
	.zero		1


	//   ....[14]....
        /*01ec*/ 	.word	0x00000800
        /*01f0*/ 	.word	0x000000ff
        /*01f4*/ 	.word	0x00000060
        /*01f8*/ 	.short	0x0100
        /*01fa*/ 	.byte	0x04
	.zero		1


	//   ....[15]....
        /*01fc*/ 	.word	0x00000810
        /*0200*/ 	.word	0x000000ff
        /*0204*/ 	.word	0x00000080
        /*0208*/ 	.short	0x0100
        /*020a*/ 	.byte	0x04
	.zero		1


	//   ....[16]....
        /*020c*/ 	.word	0x00000820
        /*0210*/ 	.word	0x000000ff
        /*0214*/ 	.word	0x00000068
        /*0218*/ 	.short	0x0100
        /*021a*/ 	.byte	0x04
	.zero		1


	//   ....[17]....
        /*021c*/ 	.word	0x00000830
        /*0220*/ 	.word	0x000000ff
        /*0224*/ 	.word	0x00000088
        /*0228*/ 	.short	0x0100
        /*022a*/ 	.byte	0x04
	.zero		1


	//   ....[18]....
        /*022c*/ 	.word	0x00000920
        /*0230*/ 	.word	0x000000ff
        /*0234*/ 	.word	0x00000090
        /*0238*/ 	.short	0x0100
        /*023a*/ 	.byte	0x06
	.zero		1


	//   ....[19]....
        /*023c*/ 	.word	0x00000930
        /*0240*/ 	.word	0x000000ff
        /*0244*/ 	.word	0x00000098
        /*0248*/ 	.short	0x0100
        /*024a*/ 	.byte	0x06
	.zero		1


	//   ....[20]....
        /*024c*/ 	.word	0x00000a70
        /*0250*/ 	.word	0x000000ff
        /*0254*/ 	.word	0x000000a0
        /*0258*/ 	.short	0x0100
        /*025a*/ 	.byte	0x06
	.zero		1


	//   ....[21]....
        /*025c*/ 	.word	0x00000a80
        /*0260*/ 	.word	0x000000ff
        /*0264*/ 	.word	0x000000b0
        /*0268*/ 	.short	0x0100
        /*026a*/ 	.byte	0x06
	.zero		1


	//   ....[22]....
        /*026c*/ 	.word	0x00000a90
        /*0270*/ 	.word	0x000000ff
        /*0274*/ 	.word	0x000000a8
        /*0278*/ 	.short	0x0100
        /*027a*/ 	.byte	0x06
	.zero		1


	//   ....[23]....
        /*027c*/ 	.word	0x00000aa0
        /*0280*/ 	.word	0x000000ff
        /*0284*/ 	.word	0x000000b8
        /*0288*/ 	.short	0x0100
        /*028a*/ 	.byte	0x06
	.zero		1


	//   ....[24]....
        /*028c*/ 	.word	0x00000bd0
        /*0290*/ 	.word	0x000000ff
        /*0294*/ 	.word	0x000000c0
        /*0298*/ 	.short	0x0100
        /*029a*/ 	.byte	0x04
	.zero		1


	//   ....[25]....
        /*029c*/ 	.word	0x00000be0
        /*02a0*/ 	.word	0x000000ff
        /*02a4*/ 	.word	0x000000e0
        /*02a8*/ 	.short	0x0100
        /*02aa*/ 	.byte	0x04
	.zero		1


	//   ....[26]....
        /*02ac*/ 	.word	0x00000bf0
        /*02b0*/ 	.word	0x000000ff
        /*02b4*/ 	.word	0x000000c8
        /*02b8*/ 	.short	0x0100
        /*02ba*/ 	.byte	0x04
	.zero		1


	//   ....[27]....
        /*02bc*/ 	.word	0x00000c00
        /*02c0*/ 	.word	0x000000ff
        /*02c4*/ 	.word	0x000000e8
        /*02c8*/ 	.short	0x0100
        /*02ca*/ 	.byte	0x04
	.zero		1


	//   ....[28]....
        /*02cc*/ 	.word	0x00000c10
        /*02d0*/ 	.word	0x000000ff
        /*02d4*/ 	.word	0x000000d0
        /*02d8*/ 	.short	0x0100
        /*02da*/ 	.byte	0x04
	.zero		1


	//   ....[29]....
        /*02dc*/ 	.word	0x00000c20
        /*02e0*/ 	.word	0x000000ff
        /*02e4*/ 	.word	0x000000f0
        /*02e8*/ 	.short	0x0100
        /*02ea*/ 	.byte	0x04
	.zero		1


	//   ....[30]....
        /*02ec*/ 	.word	0x00000c30
        /*02f0*/ 	.word	0x000000ff
        /*02f4*/ 	.word	0x000000d8
        /*02f8*/ 	.short	0x0100
        /*02fa*/ 	.byte	0x04
	.zero		1


	//   ....[31]....
        /*02fc*/ 	.word	0x00000c40
        /*0300*/ 	.word	0x000000ff
        /*0304*/ 	.word	0x000000f8
        /*0308*/ 	.short	0x0100
        /*030a*/ 	.byte	0x04
	.zero		1


	//   ....[32]....
        /*030c*/ 	.word	0x00000d30
        /*0310*/ 	.word	0x000000ff
        /*0314*/ 	.word	0x00000100
        /*0318*/ 	.short	0x0100
        /*031a*/ 	.byte	0x04
	.zero		1


	//   ....[33]....
        /*031c*/ 	.word	0x00000d40
        /*0320*/ 	.word	0x000000ff
        /*0324*/ 	.word	0x00000110
        /*0328*/ 	.short	0x0100
        /*032a*/ 	.byte	0x04
	.zero		1


	//   ....[34]....
        /*032c*/ 	.word	0x00000d50
        /*0330*/ 	.word	0x000000ff
        /*0334*/ 	.word	0x00000108
        /*0338*/ 	.short	0x0100
        /*033a*/ 	.byte	0x04
	.zero		1


	//   ....[35]....
        /*033c*/ 	.word	0x00000d60
        /*0340*/ 	.word	0x000000ff
        /*0344*/ 	.word	0x00000118
        /*0348*/ 	.short	0x0100
        /*034a*/ 	.byte	0x04
	.zero		1


	//   ....[36]....
        /*034c*/ 	.word	0x000019e0
        /*0350*/ 	.word	0x00000000
        /*0354*/ 	.word	0x00000110
        /*0358*/ 	.short	0x010a
        /*035a*/ 	.byte	0xff
	.zero		1


	//   ....[37]....
        /*035c*/ 	.word	0x00001a10
        /*0360*/ 	.word	0x00000000
        /*0364*/ 	.word	0x00000100
        /*0368*/ 	.short	0x0101
        /*036a*/ 	.byte	0xff
	.zero		1


	//   ....[38]....
        /*036c*/ 	.word	0x00001ae0
        /*0370*/ 	.word	0x000000ff
        /*0374*/ 	.word	0x00000028
        /*0378*/ 	.short	0x010a
        /*037a*/ 	.byte	0x04
	.zero		1


	//   ....[39]....
        /*037c*/ 	.word	0x00001b60
        /*0380*/ 	.word	0x000000ff
        /*0384*/ 	.word	0x00000028
        /*0388*/ 	.short	0x010a
        /*038a*/ 	.byte	0x21
	.zero		1


	//   ....[40]....
        /*038c*/ 	.word	0x00001cf0
        /*0390*/ 	.word	0x000000ff
        /*0394*/ 	.word	0x00000028
        /*0398*/ 	.short	0x010a
        /*039a*/ 	.byte	0x08
	.zero		1


	//   ....[41]....
        /*039c*/ 	.word	0x00001e10
        /*03a0*/ 	.word	0x000000ff
        /*03a4*/ 	.word	0x00000098
        /*03a8*/ 	.short	0x0101
        /*03aa*/ 	.byte	0x06
	.zero		1


	//   ....[42]....
        /*03ac*/ 	.word	0x00001e30
        /*03b0*/ 	.word	0x000000ff
        /*03b4*/ 	.word	0x00000028
        /*03b8*/ 	.short	0x010a
        /*03ba*/ 	.byte	0x04
	.zero		1


	//   ....[43]....
        /*03bc*/ 	.word	0x00001eb0
        /*03c0*/ 	.word	0x000000ff
        /*03c4*/ 	.word	0x00000028
        /*03c8*/ 	.short	0x010a
        /*03ca*/ 	.byte	0x11
	.zero		1


	//   ....[44]....
        /*03cc*/ 	.word	0x000020c0
        /*03d0*/ 	.word	0x000000ff
        /*03d4*/ 	.word	0x00000028
        /*03d8*/ 	.short	0x010a
        /*03da*/ 	.byte	0x07
	.zero		1


	//   ....[45]....
        /*03dc*/ 	.word	0x00002190
        /*03e0*/ 	.word	0x00000003
        /*03e4*/ 	.word	0x000000a0
        /*03e8*/ 	.short	0x010a
        /*03ea*/ 	.byte	0xff
	.zero		1


	//   ....[46]....
        /*03ec*/ 	.word	0x000022e0
        /*03f0*/ 	.word	0x00000000
        /*03f4*/ 	.word	0x00000000
        /*03f8*/ 	.short	0x0101
        /*03fa*/ 	.byte	0xff
	.zero		1


	//   ....[47]....
        /*03fc*/ 	.word	0x000028a0
        /*0400*/ 	.word	0x000000ff
        /*0404*/ 	.word	0x00000000
        /*0408*/ 	.short	0x010a
        /*040a*/ 	.byte	0x04
	.zero		1


	//   ....[48]....
        /*040c*/ 	.word	0x00002930
        /*0410*/ 	.word	0x000000ff
        /*0414*/ 	.word	0x00000000
        /*0418*/ 	.short	0x010a
        /*041a*/ 	.byte	0x05
	.zero		1


	//   ....[49]....
        /*041c*/ 	.word	0x000029c0
        /*0420*/ 	.word	0x000000ff
        /*0424*/ 	.word	0x00000000
        /*0428*/ 	.short	0x010a
        /*042a*/ 	.byte	0x05
	.zero		1


	//   ....[50]....
        /*042c*/ 	.word	0x00002a50
        /*0430*/ 	.word	0x000000ff
        /*0434*/ 	.word	0x00000000
        /*0438*/ 	.short	0x010a
        /*043a*/ 	.byte	0x05
	.zero		1


	//   ....[51]....
        /*043c*/ 	.word	0x00002af0
        /*0440*/ 	.word	0x00000000
        /*0444*/ 	.word	0x00000000
        /*0448*/ 	.short	0x010a
        /*044a*/ 	.byte	0xff
	.zero		1


	//   ....[52]....
        /*044c*/ 	.word	0x00002c10
        /*0450*/ 	.word	0x00000002
        /*0454*/ 	.word	0x00000100
        /*0458*/ 	.short	0x010a
        /*045a*/ 	.byte	0xff
	.zero		1


	//   ....[53]....
        /*045c*/ 	.word	0x00002c80
        /*0460*/ 	.word	0x00000002
        /*0464*/ 	.word	0x00000000
        /*0468*/ 	.short	0x0101
        /*046a*/ 	.byte	0xff
	.zero		1


	//   ....[54]....
        /*046c*/ 	.word	0x00002ca0
        /*0470*/ 	.word	0x000000ff
        /*0474*/ 	.word	0x000000b0
        /*0478*/ 	.short	0x010a
        /*047a*/ 	.byte	0x04
	.zero		1


	//   ....[55]....
        /*047c*/ 	.word	0x00002dc0
        /*0480*/ 	.word	0x00000002
        /*0484*/ 	.word	0x000000a0
        /*0488*/ 	.short	0x010a
        /*048a*/ 	.byte	0xff
	.zero		1


	//   ....[56]....
        /*048c*/ 	.word	0x00002ec0
        /*0490*/ 	.word	0x00000002
        /*0494*/ 	.word	0x00000000
        /*0498*/ 	.short	0x0101
        /*049a*/ 	.byte	0xff
	.zero		1


	//   ....[57]....
        /*049c*/ 	.word	0x00002f50
        /*04a0*/ 	.word	0x000000ff
        /*04a4*/ 	.word	0x000000b0
        /*04a8*/ 	.short	0x0106
        /*04aa*/ 	.byte	0x04
	.zero		1


	//   ....[58]....
        /*04ac*/ 	.word	0x00002f70
        /*04b0*/ 	.word	0x000000ff
        /*04b4*/ 	.word	0x000000b0
        /*04b8*/ 	.short	0x010a
        /*04ba*/ 	.byte	0x04
	.zero		1


	//   ....[59]....
        /*04bc*/ 	.word	0x00003000
        /*04c0*/ 	.word	0x000000ff
        /*04c4*/ 	.word	0x000000b0
        /*04c8*/ 	.short	0x0106
        /*04ca*/ 	.byte	0x07
	.zero		1


	//   ....[60]....
        /*04cc*/ 	.word	0x00003040
        /*04d0*/ 	.word	0x00000000
        /*04d4*/ 	.word	0x000000b0
        /*04d8*/ 	.short	0x010a
        /*04da*/ 	.byte	0xff
	.zero		1


	//   ....[61]....
        /*04dc*/ 	.word	0x00003590
        /*04e0*/ 	.word	0x00000000
        /*04e4*/ 	.word	0x000000a0
        /*04e8*/ 	.short	0x010a
        /*04ea*/ 	.byte	0xff
	.zero		1


	//   ....[62]....
        /*04ec*/ 	.word	0x00003690
        /*04f0*/ 	.word	0x00000003
        /*04f4*/ 	.word	0x00000000
        /*04f8*/ 	.short	0x0101
        /*04fa*/ 	.byte	0xff
	.zero		1


	//   ....[63]....
        /*04fc*/ 	.word	0x000036a0
        /*0500*/ 	.word	0x000000ff
        /*0504*/ 	.word	0x00000000
        /*0508*/ 	.short	0x010a
        /*050a*/ 	.byte	0x04
	.zero		1


	//   ....[64]....
        /*050c*/ 	.word	0x00003720
        /*0510*/ 	.word	0x000000ff
        /*0514*/ 	.word	0x000000e0
        /*0518*/ 	.short	0x010a
        /*051a*/ 	.byte	0x1f
	.zero		1


	//   ....[65]....
        /*051c*/ 	.word	0x00003800
        /*0520*/ 	.word	0x000000ff
        /*0524*/ 	.word	0x00000000
        /*0528*/ 	.short	0x010a
        /*052a*/ 	.byte	0x05
	.zero		1


	//   ....[66]....
        /*052c*/ 	.word	0x00003940
        /*0530*/ 	.word	0x000000ff
        /*0534*/ 	.word	0x00000000
        /*0538*/ 	.short	0x010a
        /*053a*/ 	.byte	0x04
	.zero		1


	//   ....[67]....
        /*053c*/ 	.word	0x00003bd0
        /*0540*/ 	.word	0x000000ff
        /*0544*/ 	.word	0x00000000
        /*0548*/ 	.short	0x010a
        /*054a*/ 	.byte	0x04
	.zero		1


	//   ....[68]....
        /*054c*/ 	.word	0x00003c60
        /*0550*/ 	.word	0x000000ff
        /*0554*/ 	.word	0x00000000
        /*0558*/ 	.short	0x010a
        /*055a*/ 	.byte	0x05
	.zero		1


	//   ....[69]....
        /*055c*/ 	.word	0x00003cf0
        /*0560*/ 	.word	0x000000ff
        /*0564*/ 	.word	0x00000000
        /*0568*/ 	.short	0x010a
        /*056a*/ 	.byte	0x05
	.zero		1


	//   ....[70]....
        /*056c*/ 	.word	0x00003d80
        /*0570*/ 	.word	0x000000ff
        /*0574*/ 	.word	0x00000000
        /*0578*/ 	.short	0x010a
        /*057a*/ 	.byte	0x04
	.zero		1


	//   ....[71]....
        /*057c*/ 	.word	0x000042a0
        /*0580*/ 	.word	0x00000008
        /*0584*/ 	.word	0x000000a0
        /*0588*/ 	.short	0x010a
        /*058a*/ 	.byte	0xff
	.zero		1


	//   ....[72]....
        /*058c*/ 	.word	0x00004410
        /*0590*/ 	.word	0x00000000
        /*0594*/ 	.word	0x00000000
        /*0598*/ 	.short	0x0101
        /*059a*/ 	.byte	0xff
	.zero		1


	//   ....[73]....
        /*059c*/ 	.word	0x000048f0
        /*05a0*/ 	.word	0x000000ff
        /*05a4*/ 	.word	0x00000098
        /*05a8*/ 	.short	0x010a
        /*05aa*/ 	.byte	0x15
	.zero		1


	//   ....[74]....
        /*05ac*/ 	.word	0x00004a80
        /*05b0*/ 	.word	0x000000ff
        /*05b4*/ 	.word	0x00000070
        /*05b8*/ 	.short	0x010a
        /*05ba*/ 	.byte	0x15
	.zero		1


	//   ....[75]....
        /*05bc*/ 	.word	0x00004bd0
        /*05c0*/ 	.word	0x000000ff
        /*05c4*/ 	.word	0x00000050
        /*05c8*/ 	.short	0x010b
        /*05ca*/ 	.byte	0x15
	.zero		1


	//   ....[76]....
        /*05cc*/ 	.word	0x00004bf0
        /*05d0*/ 	.word	0x000000ff
        /*05d4*/ 	.word	0x00000000
        /*05d8*/ 	.short	0x0101
        /*05da*/ 	.byte	0x04
	.zero		1


	//   ....[77]....
        /*05dc*/ 	.word	0x00004c00
        /*05e0*/ 	.word	0x000000ff
        /*05e4*/ 	.word	0x00000078
        /*05e8*/ 	.short	0x010a
        /*05ea*/ 	.byte	0x15
	.zero		1


	//   ....[78]....
        /*05ec*/ 	.word	0x00004d50
        /*05f0*/ 	.word	0x000000ff
        /*05f4*/ 	.word	0x00000058
        /*05f8*/ 	.short	0x010b
        /*05fa*/ 	.byte	0x15
	.zero		1


	//   ....[79]....
        /*05fc*/ 	.word	0x00004d70
        /*0600*/ 	.word	0x000000ff
        /*0604*/ 	.word	0x00000000
        /*0608*/ 	.short	0x0101
        /*060a*/ 	.byte	0x04
	.zero		1


	//   ....[80]....
        /*060c*/ 	.word	0x00004d80
        /*0610*/ 	.word	0x000000ff
        /*0614*/ 	.word	0x00000080
        /*0618*/ 	.short	0x010a
        /*061a*/ 	.byte	0x15
	.zero		1


	//   ....[81]....
        /*061c*/ 	.word	0x00004ee0
        /*0620*/ 	.word	0x000000ff
        /*0624*/ 	.word	0x00000060
        /*0628*/ 	.short	0x010b
        /*062a*/ 	.byte	0x15
	.zero		1


	//   ....[82]....
        /*062c*/ 	.word	0x00004f00
        /*0630*/ 	.word	0x000000ff
        /*0634*/ 	.word	0x00000000
        /*0638*/ 	.short	0x0101
        /*063a*/ 	.byte	0x04
	.zero		1


	//   ....[83]....
        /*063c*/ 	.word	0x00004f10
        /*0640*/ 	.word	0x000000ff
        /*0644*/ 	.word	0x00000088
        /*0648*/ 	.short	0x010a
        /*064a*/ 	.byte	0x15
	.zero		1


	//   ....[84]....
        /*064c*/ 	.word	0x00005110
        /*0650*/ 	.word	0x000000ff
        /*0654*/ 	.word	0x00000068
        /*0658*/ 	.short	0x010b
        /*065a*/ 	.byte	0x15
	.zero		1


	//   ....[85]....
        /*065c*/ 	.word	0x00005120
        /*0660*/ 	.word	0x000000ff
        /*0664*/ 	.word	0x00000000
        /*0668*/ 	.short	0x0101
        /*066a*/ 	.byte	0x2b
	.zero		1


	//   ....[86]....
        /*066c*/ 	.word	0x00005150
        /*0670*/ 	.word	0x000000ff
        /*0674*/ 	.word	0x00000070
        /*0678*/ 	.short	0x010a
        /*067a*/ 	.byte	0x15
	.zero		1


	//   ....[87]....
        /*067c*/ 	.word	0x00005170
        /*0680*/ 	.word	0x000000ff
        /*0684*/ 	.word	0x00000078
        /*0688*/ 	.short	0x010a
        /*068a*/ 	.byte	0x15
	.zero		1


	//   ....[88]....
        /*068c*/ 	.word	0x00005190
        /*0690*/ 	.word	0x000000ff
        /*0694*/ 	.word	0x00000080
        /*0698*/ 	.short	0x010a
        /*069a*/ 	.byte	0x15
	.zero		1


	//   ....[89]....
        /*069c*/ 	.word	0x000051d0
        /*06a0*/ 	.word	0x00000000
        /*06a4*/ 	.word	0x00000088
        /*06a8*/ 	.short	0x010a
        /*06aa*/ 	.byte	0xff
	.zero		1


	//   ....[90]....
        /*06ac*/ 	.word	0x00005510
        /*06b0*/ 	.word	0x00000003
        /*06b4*/ 	.word	0x000000a0
        /*06b8*/ 	.short	0x010a
        /*06ba*/ 	.byte	0xff
	.zero		1


	//   ....[91]....
        /*06bc*/ 	.word	0x00005690
        /*06c0*/ 	.word	0x00000000
        /*06c4*/ 	.word	0x00000000
        /*06c8*/ 	.short	0x0101
        /*06ca*/ 	.byte	0xff
	.zero		1


	//   ....[92]....
        /*06cc*/ 	.word	0x000061b0
        /*06d0*/ 	.word	0x00000002
        /*06d4*/ 	.word	0x00000050
        /*06d8*/ 	.short	0x010a
        /*06da*/ 	.byte	0xff
	.zero		1


	//   ....[93]....
        /*06dc*/ 	.word	0x000061f0
        /*06e0*/ 	.word	0x00000034
        /*06e4*/ 	.word	0x000000c0
        /*06e8*/ 	.short	0x010a
        /*06ea*/ 	.byte	0xff
	.zero		1


	//   ....[94]....
        /*06ec*/ 	.word	0x00006330
        /*06f0*/ 	.word	0x00000002
        /*06f4*/ 	.word	0x00000050
        /*06f8*/ 	.short	0x010a
        /*06fa*/ 	.byte	0xff
	.zero		1


	//   ....[95]....
        /*06fc*/ 	.word	0x00006450
        /*0700*/ 	.word	0x00000000
        /*0704*/ 	.word	0x00000000
        /*0708*/ 	.short	0x0101
        /*070a*/ 	.byte	0xff
	.zero		1


	//   ....[96]....
        /*070c*/ 	.word	0x000064d0
        /*0710*/ 	.word	0x00000034
        /*0714*/ 	.word	0x000000c0
        /*0718*/ 	.short	0x010a
        /*071a*/ 	.byte	0xff
	.zero		1


	//   ....[97]....
        /*071c*/ 	.word	0x00007040
        /*0720*/ 	.word	0x00000000
        /*0724*/ 	.word	0x00000050
        /*0728*/ 	.short	0x010a
        /*072a*/ 	.byte	0xff
	.zero		1


	//   ....[98]....
        /*072c*/ 	.word	0x000070f0
        /*0730*/ 	.word	0x00000000
        /*0734*/ 	.word	0x00000050
        /*0738*/ 	.short	0x010a
        /*073a*/ 	.byte	0xff
	.zero		1


	//   ....[99]....
        /*073c*/ 	.word	0x00007210
        /*0740*/ 	.word	0x00000000
        /*0744*/ 	.word	0x00000000
        /*0748*/ 	.short	0x0101
        /*074a*/ 	.byte	0xff
	.zero		1


	//   ....[100]....
        /*074c*/ 	.word	0x00007d80
        /*0750*/ 	.word	0x00000000
        /*0754*/ 	.word	0x00000050
        /*0758*/ 	.short	0x010a
        /*075a*/ 	.byte	0xff
	.zero		1


	//   ....[101]....
        /*075c*/ 	.word	0x00007e30
        /*0760*/ 	.word	0x00000000
        /*0764*/ 	.word	0x00000050
        /*0768*/ 	.short	0x010a
        /*076a*/ 	.byte	0xff
	.zero		1


	//   ....[102]....
        /*076c*/ 	.word	0x00007f60
        /*0770*/ 	.word	0x00000000
        /*0774*/ 	.word	0x00000000
        /*0778*/ 	.short	0x0101
        /*077a*/ 	.byte	0xff
	.zero		1


	//   ....[103]....
        /*077c*/ 	.word	0x00008b00
        /*0780*/ 	.word	0x00000000
        /*0784*/ 	.word	0x00000050
        /*0788*/ 	.short	0x010a
        /*078a*/ 	.byte	0xff
	.zero		1


	//   ....[104]....
        /*078c*/ 	.word	0x00008bb0
        /*0790*/ 	.word	0x00000000
        /*0794*/ 	.word	0x00000050
        /*0798*/ 	.short	0x010a
        /*079a*/ 	.byte	0xff
	.zero		1


	//   ....[105]....
        /*079c*/ 	.word	0x00008cd0
        /*07a0*/ 	.word	0x00000000
        /*07a4*/ 	.word	0x00000000
        /*07a8*/ 	.short	0x0101
        /*07aa*/ 	.byte	0xff
	.zero		1


	//   ....[106]....
        /*07ac*/ 	.word	0x000090e0
        /*07b0*/ 	.word	0x000000ff
        /*07b4*/ 	.word	0x00000000
        /*07b8*/ 	.short	0x0101
        /*07ba*/ 	.byte	0x04
	.zero		1


	//   ....[107]....
        /*07bc*/ 	.word	0x000099e0
        /*07c0*/ 	.word	0x00000000
        /*07c4*/ 	.word	0x00000110
        /*07c8*/ 	.short	0x010a
        /*07ca*/ 	.byte	0xff
	.zero		1


	//   ....[108]....
        /*07cc*/ 	.word	0x00009a40
        /*07d0*/ 	.word	0x00000000
        /*07d4*/ 	.word	0x00000028
        /*07d8*/ 	.short	0x010a
        /*07da*/ 	.byte	0xff
	.zero		1


	//   ....[109]....
        /*07dc*/ 	.word	0x00009aa0
        /*07e0*/ 	.word	0x00000000
        /*07e4*/ 	.word	0x00000028
        /*07e8*/ 	.short	0x010a
        /*07ea*/ 	.byte	0xff
	.zero		1


	//   ....[110]....
        /*07ec*/ 	.word	0x00009af0
        /*07f0*/ 	.word	0x00000003
        /*07f4*/ 	.word	0x000000a0
        /*07f8*/ 	.short	0x010a
        /*07fa*/ 	.byte	0xff
	.zero		1


	//   ....[111]....
        /*07fc*/ 	.word	0x00009b50
        /*0800*/ 	.word	0x00000000
        /*0804*/ 	.word	0x00000000
        /*0808*/ 	.short	0x010a
        /*080a*/ 	.byte	0xff
	.zero		1


	//   ....[112]....
        /*080c*/ 	.word	0x00009bb0
        /*0810*/ 	.word	0x00000000
        /*0814*/ 	.word	0x00000000
        /*0818*/ 	.short	0x010a
        /*081a*/ 	.byte	0xff
	.zero		1


	//   ....[113]....
        /*081c*/ 	.word	0x00009c10
        /*0820*/ 	.word	0x00000000
        /*0824*/ 	.word	0x00000000
        /*0828*/ 	.short	0x010a
        /*082a*/ 	.byte	0xff
	.zero		1


	//   ....[114]....
        /*082c*/ 	.word	0x00009c70
        /*0830*/ 	.word	0x00000000
        /*0834*/ 	.word	0x00000000
        /*0838*/ 	.short	0x010a
        /*083a*/ 	.byte	0xff
	.zero		1


	//   ....[115]....
        /*083c*/ 	.word	0x00009cc0
        /*0840*/ 	.word	0x00000002
        /*0844*/ 	.word	0x00000100
        /*0848*/ 	.short	0x010a
        /*084a*/ 	.byte	0xff
	.zero		1


	//   ....[116]....
        /*084c*/ 	.word	0x00009d20
        /*0850*/ 	.word	0x00000002
        /*0854*/ 	.word	0x000000b0
        /*0858*/ 	.short	0x010a
        /*085a*/ 	.byte	0xff
	.zero		1


	//   ....[117]....
        /*085c*/ 	.word	0x00009d70
        /*0860*/ 	.word	0x00000002
        /*0864*/ 	.word	0x000000a0
        /*0868*/ 	.short	0x010a
        /*086a*/ 	.byte	0xff
	.zero		1


	//   ....[118]....
        /*086c*/ 	.word	0x00009dd0
        /*0870*/ 	.word	0x00000000
        /*0874*/ 	.word	0x000000b0
        /*0878*/ 	.short	0x010a
        /*087a*/ 	.byte	0xff
	.zero		1


	//   ....[119]....
        /*087c*/ 	.word	0x00009e20
        /*0880*/ 	.word	0x00000000
        /*0884*/ 	.word	0x000000a0
        /*0888*/ 	.short	0x010a
        /*088a*/ 	.byte	0xff
	.zero		1


	//   ....[120]....
        /*088c*/ 	.word	0x00009e80
        /*0890*/ 	.word	0x00000002
        /*0894*/ 	.word	0x000000e0
        /*0898*/ 	.short	0x010a
        /*089a*/ 	.byte	0xff
	.zero		1


	//   ....[121]....
        /*089c*/ 	.word	0x00009ee0
        /*08a0*/ 	.word	0x00000000
        /*08a4*/ 	.word	0x00000000
        /*08a8*/ 	.short	0x010a
        /*08aa*/ 	.byte	0xff
	.zero		1


	//   ....[122]....
        /*08ac*/ 	.word	0x00009f40
        /*08b0*/ 	.word	0x00000000
        /*08b4*/ 	.word	0x00000000
        /*08b8*/ 	.short	0x010a
        /*08ba*/ 	.byte	0xff
	.zero		1


	//   ....[123]....
        /*08bc*/ 	.word	0x00009fa0
        /*08c0*/ 	.word	0x00000000
        /*08c4*/ 	.word	0x00000000
        /*08c8*/ 	.short	0x010a
        /*08ca*/ 	.byte	0xff
	.zero		1


	//   ....[124]....
        /*08cc*/ 	.word	0x0000a000
        /*08d0*/ 	.word	0x00000000
        /*08d4*/ 	.word	0x00000000
        /*08d8*/ 	.short	0x010a
        /*08da*/ 	.byte	0xff
	.zero		1


	//   ....[125]....
        /*08dc*/ 	.word	0x0000a060
        /*08e0*/ 	.word	0x00000000
        /*08e4*/ 	.word	0x00000000
        /*08e8*/ 	.short	0x010a
        /*08ea*/ 	.byte	0xff
	.zero		1


	//   ....[126]....
        /*08ec*/ 	.word	0x0000a0b0
        /*08f0*/ 	.word	0x00000008
        /*08f4*/ 	.word	0x000000a0
        /*08f8*/ 	.short	0x010a
        /*08fa*/ 	.byte	0xff
	.zero		1


	//   ....[127]....
        /*08fc*/ 	.word	0x0000a110
        /*0900*/ 	.word	0x00000000
        /*0904*/ 	.word	0x00000098
        /*0908*/ 	.short	0x010a
        /*090a*/ 	.byte	0xff
	.zero		1


	//   ....[128]....
        /*090c*/ 	.word	0x0000a170
        /*0910*/ 	.word	0x00000000
        /*0914*/ 	.word	0x00000070
        /*0918*/ 	.short	0x010a
        /*091a*/ 	.byte	0xff
	.zero		1


	//   ....[129]....
        /*091c*/ 	.word	0x0000a1d0
        /*0920*/ 	.word	0x00000000
        /*0924*/ 	.word	0x00000078
        /*0928*/ 	.short	0x010a
        /*092a*/ 	.byte	0xff
	.zero		1


	//   ....[130]....
        /*092c*/ 	.word	0x0000a230
        /*0930*/ 	.word	0x00000000
        /*0934*/ 	.word	0x00000080
        /*0938*/ 	.short	0x010a
        /*093a*/ 	.byte	0xff
	.zero		1


	//   ....[131]....
        /*093c*/ 	.word	0x0000a290
        /*0940*/ 	.word	0x00000000
        /*0944*/ 	.word	0x00000088
        /*0948*/ 	.short	0x010a
        /*094a*/ 	.byte	0xff
	.zero		1


	//   ....[132]....
        /*094c*/ 	.word	0x0000a2f0
        /*0950*/ 	.word	0x00000000
        /*0954*/ 	.word	0x00000070
        /*0958*/ 	.short	0x010a
        /*095a*/ 	.byte	0xff
	.zero		1


	//   ....[133]....
        /*095c*/ 	.word	0x0000a350
        /*0960*/ 	.word	0x00000000
        /*0964*/ 	.word	0x00000078
        /*0968*/ 	.short	0x010a
        /*096a*/ 	.byte	0xff
	.zero		1


	//   ....[134]....
        /*096c*/ 	.word	0x0000a3b0
        /*0970*/ 	.word	0x00000000
        /*0974*/ 	.word	0x00000080
        /*0978*/ 	.short	0x010a
        /*097a*/ 	.byte	0xff
	.zero		1


	//   ....[135]....
        /*097c*/ 	.word	0x0000a400
        /*0980*/ 	.word	0x00000003
        /*0984*/ 	.word	0x000000a0
        /*0988*/ 	.short	0x010a
        /*098a*/ 	.byte	0xff
	.zero		1


	//   ....[136]....
        /*098c*/ 	.word	0x0000a450
        /*0990*/ 	.word	0x00000002
        /*0994*/ 	.word	0x00000050
        /*0998*/ 	.short	0x010a
        /*099a*/ 	.byte	0xff
	.zero		1


	//   ....[137]....
        /*099c*/ 	.word	0x0000a4a0
        /*09a0*/ 	.word	0x00000034
        /*09a4*/ 	.word	0x000000c0
        /*09a8*/ 	.short	0x010a
        /*09aa*/ 	.byte	0xff
	.zero		1


	//   ....[138]....
        /*09ac*/ 	.word	0x0000a4f0
        /*09b0*/ 	.word	0x00000000
        /*09b4*/ 	.word	0x00000050
        /*09b8*/ 	.short	0x010a
        /*09ba*/ 	.byte	0xff
	.zero		1


	//   ....[139]....
        /*09bc*/ 	.word	0x0000a540
        /*09c0*/ 	.word	0x00000000
        /*09c4*/ 	.word	0x00000050
        /*09c8*/ 	.short	0x010a
        /*09ca*/ 	.byte	0xff
	.zero		1


	//   ....[140]....
        /*09cc*/ 	.word	0x0000a590
        /*09d0*/ 	.word	0x00000000
        /*09d4*/ 	.word	0x00000050
        /*09d8*/ 	.short	0x010a
        /*09da*/ 	.byte	0xff
	.zero		1


	//----- nvinfo : EIATTR_NUM_MBARRIERS
	.align		4
.L_48:
        /*09dc*/ 	.byte	0x03, 0x38
        /*09de*/ 	.short	0x0024


	//----- nvinfo : EIATTR_EXIT_INSTR_OFFSETS
	.align		4
        /*09e0*/ 	.byte	0x04, 0x1c
        /*09e2*/ 	.short	(.L_50 - .L_49)


	//   ....[0]....
.L_49:
        /*09e4*/ 	.word	0x00002b20


	//   ....[1]....
        /*09e8*/ 	.word	0x00003010


	//   ....[2]....
        /*09ec*/ 	.word	0x00003070


	//   ....[3]....
        /*09f0*/ 	.word	0x00003fe0


	//   ....[4]....
        /*09f4*/ 	.word	0x00005200


	//   ....[5]....
        /*09f8*/ 	.word	0x00005240


	//   ....[6]....
        /*09fc*/ 	.word	0x000099d0


	//----- nvinfo : EIATTR_MAX_THREADS
	.align		4
.L_50:
        /*0a00*/ 	.byte	0x04, 0x05
        /*0a02*/ 	.short	(.L_52 - .L_51)
.L_51:
        /*0a04*/ 	.word	0x00000100
        /*0a08*/ 	.word	0x00000001
        /*0a0c*/ 	.word	0x00000001


	//----- nvinfo : EIATTR_CRS_STACK_SIZE
	.align		4
.L_52:
        /*0a10*/ 	.byte	0x04, 0x1e
        /*0a12*/ 	.short	(.L_54 - .L_53)
.L_53:
        /*0a14*/ 	.word	0x00000000


	//----- nvinfo : EIATTR_CBANK_PARAM_SIZE
	.align		4
.L_54:
        /*0a18*/ 	.byte	0x03, 0x19
        /*0a1a*/ 	.short	0x0800


	//----- nvinfo : EIATTR_PARAM_CBANK
	.align		4
        /*0a1c*/ 	.byte	0x04, 0x0a
        /*0a1e*/ 	.short	(.L_56 - .L_55)
	.align		4
.L_55:
        /*0a20*/ 	.word	index@(.nv.constant0._ZN7cutlass13device_kernelINS_4gemm6kernel13GemmUniversalIN4cute5tupleIJiiiiEEENS1_10collective13CollectiveMmaINS1_35MainloopSm100TmaUmmaWarpSpecializedILi5ELi2ELi4ENS5_IJNS4_1CILi8EEENSA_ILi1EEESC_EEEEENS5_IJNSA_ILi64EEENSA_ILi256EEENSA_ILi128EEEEEEaNS5_IJlSC_lEEEaSJ_NS4_8TiledMMAINS4_8MMA_AtomIJNS4_15SM100_MMA_S8_SSIaaiLi64ELi256ELNS4_4UMMA5MajorE0ELSO_0ELNSN_8SaturateE0EEEEEENS4_6LayoutINS5_IJSC_SC_SC_EEENS5_IJNSA_ILi0EEESU_SU_EEEEENS5_IJNS4_10UnderscoreESX_SX_EEEEENS4_13SM90_TMA_LOADENS4_14ComposedLayoutINS4_7SwizzleILi3ELi4ELi3EEENS4_18smem_ptr_flag_bitsILi8EEENSS_INS5_IJSB_SH_EEENS5_IJSH_SC_EEEEEEEvNS4_8identityENS4_23SM90_TMA_LOAD_MULTICASTES19_vS1A_EENS_8epilogue10collective18CollectiveEpilogueINS1D_23Sm100TmaWarpSpecializedILi4ELi2ELi32ELb0ELb0EEEJSI_NS5_IJNSS_ISF_SC_EES1I_EEEaSJ_aSJ_NS1D_6fusion15FusionCallbacksIS1H_NS1K_17LinearCombinationIaiaiLNS_15FloatRoundStyleE2EEESI_S1J_JEEENS4_5SM1004TMEM4LOAD26SM100_TMEM_LOAD_16dp32b32xES10_NS11_INS12_ILi2ELi4ELi3EEES15_NSS_INS5_IJSB_SF_EEENS5_IJSF_SC_EEEEEEENS4_39AutoVectorizingCopyWithAssumedAlignmentILi128EEENS4_14SM90_TMA_STOREES1Y_S20_S20_EEEvvEEEEvNT_6ParamsE)
        /*0a24*/ 	.short	0x0380
        /*0a26*/ 	.short	0x0800


	//----- nvinfo : EIATTR_SW_WAR
	.align		4
.L_56:
        /*0a28*/ 	.byte	0x04, 0x36
        /*0a2a*/ 	.short	(.L_58 - .L_57)
.L_57:
        /*0a2c*/ 	.word	0x00000008
.L_58:


//--------------------- .nv.callgraph             --------------------------
	.section	.nv.callgraph,"",@"SHT_CUDA_CALLGRAPH"
	.align	4
	.sectionentsize	8
	.align		4
        /*0000*/ 	.word	0x00000000
	.align		4
        /*0004*/ 	.word	0xffffffff
	.align		4
        /*0008*/ 	.word	index@(_ZN7cutlass13device_kernelINS_4gemm6kernel13GemmUniversalIN4cute5tupleIJiiiiEEENS1_10collective13CollectiveMmaINS1_35MainloopSm100TmaUmmaWarpSpecializedILi5ELi2ELi4ENS5_IJNS4_1CILi8EEENSA_ILi1EEESC_EEEEENS5_IJNSA_ILi64EEENSA_ILi256EEENSA_ILi128EEEEEEaNS5_IJlSC_lEEEaSJ_NS4_8TiledMMAINS4_8MMA_AtomIJNS4_15SM100_MMA_S8_SSIaaiLi64ELi256ELNS4_4UMMA5MajorE0ELSO_0ELNSN_8SaturateE0EEEEEENS4_6LayoutINS5_IJSC_SC_SC_EEENS5_IJNSA_ILi0EEESU_SU_EEEEENS5_IJNS4_10UnderscoreESX_SX_EEEEENS4_13SM90_TMA_LOADENS4_14ComposedLayoutINS4_7SwizzleILi3ELi4ELi3EEENS4_18smem_ptr_flag_bitsILi8EEENSS_INS5_IJSB_SH_EEENS5_IJSH_SC_EEEEEEEvNS4_8identityENS4_23SM90_TMA_LOAD_MULTICASTES19_vS1A_EENS_8epilogue10collective18CollectiveEpilogueINS1D_23Sm100TmaWarpSpecializedILi4ELi2ELi32ELb0ELb0EEEJSI_NS5_IJNSS_ISF_SC_EES1I_EEEaSJ_aSJ_NS1D_6fusion15FusionCallbacksIS1H_NS1K_17LinearCombinationIaiaiLNS_15FloatRoundStyleE2EEESI_S1J_JEEENS4_5SM1004TMEM4LOAD26SM100_TMEM_LOAD_16dp32b32xES10_NS11_INS12_ILi2ELi4ELi3EEES15_NSS_INS5_IJSB_SF_EEENS5_IJSF_SC_EEEEEEENS4_39AutoVectorizingCopyWithAssumedAlignmentILi128EEENS4_14SM90_TMA_STOREES1Y_S20_S20_EEEvvEEEEvNT_6ParamsE)
	.align		4
        /*000c*/ 	.word	index@(__assertfail)
	.align		4
        /*0010*/ 	.word	0x00000000
	.align		4
        /*0014*/ 	.word	0xfffffffe
	.align		4
        /*0018*/ 	.word	0x00000000
	.align		4
        /*001c*/ 	.word	0xfffffffd
	.align		4
        /*0020*/ 	.word	0x00000000
	.align		4
        /*0024*/ 	.word	0xfffffffc


//--------------------- .nv.constant4             --------------------------
	.section	.nv.constant4,"a",@progbits
	.align	8
	.align		8
.nv.constant4:
        /*0000*/ 	.dword	__assertfail
	.align		8
        /*0008*/ 	.dword	__unnamed_1
	.align		8
        /*0010*/ 	.dword	__unnamed_2
	.align		8
        /*0018*/ 	.dword	__unnamed_3
	.align		8
        /*0020*/ 	.dword	_ZN40_INTERNAL_1501500b_4_k_cu_5575f256_320934cuda3std3__45__cpo5beginE
	.align		8
        /*0028*/ 	.dword	_ZN40_INTERNAL_1501500b_4_k_cu_5575f256_320934cuda3std3__45__cpo3endE
	.align		8
        /*0030*/ 	.dword	_ZN40_INTERNAL_1501500b_4_k_cu_5575f256_320934cuda3std3__45__cpo6cbeginE
	.align		8
        /*0038*/ 	.dword	_ZN40_INTERNAL_1501500b_4_k_cu_5575f256_320934cuda3std3__45__cpo4cendE
	.align		8
        /*0040*/ 	.dword	_ZN40_INTERNAL_1501500b_4_k_cu_5575f256_320934cuda3std3__442_GLOBAL__N__1501500b_4_k_cu_5575f256_320936ignoreE
	.align		8
        /*0048*/ 	.dword	_ZN40_INTERNAL_1501500b_4_k_cu_5575f256_320934cuda3std3__419piecewise_constructE
	.align		8
        /*0050*/ 	.dword	_ZN40_INTERNAL_1501500b_4_k_cu_5575f256_320934cuda3std3__48in_placeE
	.align		8
        /*0058*/ 	.dword	_ZN40_INTERNAL_1501500b_4_k_cu_5575f256_320934cuda3std6ranges3__45__cpo4swapE
	.align		8
        /*0060*/ 	.dword	_ZN40_INTERNAL_1501500b_4_k_cu_5575f256_320934cuda3std6ranges3__45__cpo9iter_moveE
	.align		8
        /*0068*/ 	.dword	_ZN40_INTERNAL_1501500b_4_k_cu_5575f256_320934cute7productE
	.align		8
        /*0070*/ 	.dword	_ZN40_INTERNAL_1501500b_4_k_cu_5575f256_320934cute1_E
	.align		8
        /*0078*/ 	.dword	$str$25
	.align		8
        /*0080*/ 	.dword	$str$26
	.align		8
        /*0088*/ 	.dword	$str$27
	.align		8
        /*0090*/ 	.dword	$str$28


//--------------------- .text._ZN7cutlass13device_kernelINS_4gemm6kernel13GemmUniversalIN4cute5tupleIJiiiiEEENS1_10collective13CollectiveMmaINS1_35MainloopSm100TmaUmmaWarpSpecializedILi5ELi2ELi4ENS5_IJNS4_1CILi8EEENSA_ILi1EEESC_EEEEENS5_IJNSA_ILi64EEENSA_ILi256EEENSA_ILi128EEEEEEaNS5_IJlSC_lEEEaSJ_NS4_8TiledMMAINS4_8MMA_AtomIJNS4_15SM100_MMA_S8_SSIaaiLi64ELi256ELNS4_4UMMA5MajorE0ELSO_0ELNSN_8SaturateE0EEEEEENS4_6LayoutINS5_IJSC_SC_SC_EEENS5_IJNSA_ILi0EEESU_SU_EEEEENS5_IJNS4_10UnderscoreESX_SX_EEEEENS4_13SM90_TMA_LOADENS4_14ComposedLayoutINS4_7SwizzleILi3ELi4ELi3EEENS4_18smem_ptr_flag_bitsILi8EEENSS_INS5_IJSB_SH_EEENS5_IJSH_SC_EEEEEEEvNS4_8identityENS4_23SM90_TMA_LOAD_MULTICASTES19_vS1A_EENS_8epilogue10collective18CollectiveEpilogueINS1D_23Sm100TmaWarpSpecializedILi4ELi2ELi32ELb0ELb0EEEJSI_NS5_IJNSS_ISF_SC_EES1I_EEEaSJ_aSJ_NS1D_6fusion15FusionCallbacksIS1H_NS1K_17LinearCombinationIaiaiLNS_15FloatRoundStyleE2EEESI_S1J_JEEENS4_5SM1004TMEM4LOAD26SM100_TMEM_LOAD_16dp32b32xES10_NS11_INS12_ILi2ELi4ELi3EEES15_NSS_INS5_IJSB_SF_EEENS5_IJSF_SC_EEEEEEENS4_39AutoVectorizingCopyWithAssumedAlignmentILi128EEENS4_14SM90_TMA_STOREES1Y_S20_S20_EEEvvEEEEvNT_6ParamsE --------------------------
	.section	.text._ZN7cutlass13device_kernelINS_4gemm6kernel13GemmUniversalIN4cute5tupleIJiiiiEEENS1_10collective13CollectiveMmaINS1_35MainloopSm100TmaUmmaWarpSpecializedILi5ELi2ELi4ENS5_IJNS4_1CILi8EEENSA_ILi1EEESC_EEEEENS5_IJNSA_ILi64EEENSA_ILi256EEENSA_ILi128EEEEEEaNS5_IJlSC_lEEEaSJ_NS4_8TiledMMAINS4_8MMA_AtomIJNS4_15SM100_MMA_S8_SSIaaiLi64ELi256ELNS4_4UMMA5MajorE0ELSO_0ELNSN_8SaturateE0EEEEEENS4_6LayoutINS5_IJSC_SC_SC_EEENS5_IJNSA_ILi0EEESU_SU_EEEEENS5_IJNS4_10UnderscoreESX_SX_EEEEENS4_13SM90_TMA_LOADENS4_14ComposedLayoutINS4_7SwizzleILi3ELi4ELi3EEENS4_18smem_ptr_flag_bitsILi8EEENSS_INS5_IJSB_SH_EEENS5_IJSH_SC_EEEEEEEvNS4_8identityENS4_23SM90_TMA_LOAD_MULTICASTES19_vS1A_EENS_8epilogue10collective18CollectiveEpilogueINS1D_23Sm100TmaWarpSpecializedILi4ELi2ELi32ELb0ELb0EEEJSI_NS5_IJNSS_ISF_SC_EES1I_EEEaSJ_aSJ_NS1D_6fusion15FusionCallbacksIS1H_NS1K_17LinearCombinationIaiaiLNS_15FloatRoundStyleE2EEESI_S1J_JEEENS4_5SM1004TMEM4LOAD26SM100_TMEM_LOAD_16dp32b32xES10_NS11_INS12_ILi2ELi4ELi3EEES15_NSS_INS5_IJSB_SF_EEENS5_IJSF_SC_EEEEEEENS4_39AutoVectorizingCopyWithAssumedAlignmentILi128EEENS4_14SM90_TMA_STOREES1Y_S20_S20_EEEvvEEEEvNT_6ParamsE,"ax",@progbits
	.align	128
.text._ZN7cutlass13device_kernelINS_4gemm6kernel13GemmUniversalIN4cute5tupleIJiiiiEEENS1_10collective13CollectiveMmaINS1_35MainloopSm100TmaUmmaWarpSpecializedILi5ELi2ELi4ENS5_IJNS4_1CILi8EEENSA_ILi1EEESC_EEEEENS5_IJNSA_ILi64EEENSA_ILi256EEENSA_ILi128EEEEEEaNS5_IJlSC_lEEEaSJ_NS4_8TiledMMAINS4_8MMA_AtomIJNS4_15SM100_MMA_S8_SSIaaiLi64ELi256ELNS4_4UMMA5MajorE0ELSO_0ELNSN_8SaturateE0EEEEEENS4_6LayoutINS5_IJSC_SC_SC_EEENS5_IJNSA_ILi0EEESU_SU_EEEEENS5_IJNS4_10UnderscoreESX_SX_EEEEENS4_13SM90_TMA_LOADENS4_14ComposedLayoutINS4_7SwizzleILi3ELi4ELi3EEENS4_18smem_ptr_flag_bitsILi8EEENSS_INS5_IJSB_SH_EEENS5_IJSH_SC_EEEEEEEvNS4_8identityENS4_23SM90_TMA_LOAD_MULTICASTES19_vS1A_EENS_8epilogue10collective18CollectiveEpilogueINS1D_23Sm100TmaWarpSpecializedILi4ELi2ELi32ELb0ELb0EEEJSI_NS5_IJNSS_ISF_SC_EES1I_EEEaSJ_aSJ_NS1D_6fusion15FusionCallbacksIS1H_NS1K_17LinearCombinationIaiaiLNS_15FloatRoundStyleE2EEESI_S1J_JEEENS4_5SM1004TMEM4LOAD26SM100_TMEM_LOAD_16dp32b32xES10_NS11_INS12_ILi2ELi4ELi3EEES15_NSS_INS5_IJSB_SF_EEENS5_IJSF_SC_EEEEEEENS4_39AutoVectorizingCopyWithAssumedAlignmentILi128EEENS4_14SM90_TMA_STOREES1Y_S20_S20_EEEvvEEEEvNT_6ParamsE:
        .type           _ZN7cutlass13device_kernelINS_4gemm6kernel13GemmUniversalIN4cute5tupleIJiiiiEEENS1_10collective13CollectiveMmaINS1_35MainloopSm100TmaUmmaWarpSpecializedILi5ELi2ELi4ENS5_IJNS4_1CILi8EEENSA_ILi1EEESC_EEEEENS5_IJNSA_ILi64EEENSA_ILi256EEENSA_ILi128EEEEEEaNS5_IJlSC_lEEEaSJ_NS4_8TiledMMAINS4_8MMA_AtomIJNS4_15SM100_MMA_S8_SSIaaiLi64ELi256ELNS4_4UMMA5MajorE0ELSO_0ELNSN_8SaturateE0EEEEEENS4_6LayoutINS5_IJSC_SC_SC_EEENS5_IJNSA_ILi0EEESU_SU_EEEEENS5_IJNS4_10UnderscoreESX_SX_EEEEENS4_13SM90_TMA_LOADENS4_14ComposedLayoutINS4_7SwizzleILi3ELi4ELi3EEENS4_18smem_ptr_flag_bitsILi8EEENSS_INS5_IJSB_SH_EEENS5_IJSH_SC_EEEEEEEvNS4_8identityENS4_23SM90_TMA_LOAD_MULTICASTES19_vS1A_EENS_8epilogue10collective18CollectiveEpilogueINS1D_23Sm100TmaWarpSpecializedILi4ELi2ELi32ELb0ELb0EEEJSI_NS5_IJNSS_ISF_SC_EES1I_EEEaSJ_aSJ_NS1D_6fusion15FusionCallbacksIS1H_NS1K_17LinearCombinationIaiaiLNS_15FloatRoundStyleE2EEESI_S1J_JEEENS4_5SM1004TMEM4LOAD26SM100_TMEM_LOAD_16dp32b32xES10_NS11_INS12_ILi2ELi4ELi3EEES15_NSS_INS5_IJSB_SF_EEENS5_IJSF_SC_EEEEEEENS4_39AutoVectorizingCopyWithAssumedAlignmentILi128EEENS4_14SM90_TMA_STOREES1Y_S20_S20_EEEvvEEEEvNT_6ParamsE,@function
        .size           _ZN7cutlass13device_kernelINS_4gemm6kernel13GemmUniversalIN4cute5tupleIJiiiiEEENS1_10collective13CollectiveMmaINS1_35MainloopSm100TmaUmmaWarpSpecializedILi5ELi2ELi4ENS5_IJNS4_1CILi8EEENSA_ILi1EEESC_EEEEENS5_IJNSA_ILi64EEENSA_ILi256EEENSA_ILi128EEEEEEaNS5_IJlSC_lEEEaSJ_NS4_8TiledMMAINS4_8MMA_AtomIJNS4_15SM100_MMA_S8_SSIaaiLi64ELi256ELNS4_4UMMA5MajorE0ELSO_0ELNSN_8SaturateE0EEEEEENS4_6LayoutINS5_IJSC_SC_SC_EEENS5_IJNSA_ILi0EEESU_SU_EEEEENS5_IJNS4_10UnderscoreESX_SX_EEEEENS4_13SM90_TMA_LOADENS4_14ComposedLayoutINS4_7SwizzleILi3ELi4ELi3EEENS4_18smem_ptr_flag_bitsILi8EEENSS_INS5_IJSB_SH_EEENS5_IJSH_SC_EEEEEEEvNS4_8identityENS4_23SM90_TMA_LOAD_MULTICASTES19_vS1A_EENS_8epilogue10collective18CollectiveEpilogueINS1D_23Sm100TmaWarpSpecializedILi4ELi2ELi32ELb0ELb0EEEJSI_NS5_IJNSS_ISF_SC_EES1I_EEEaSJ_aSJ_NS1D_6fusion15FusionCallbacksIS1H_NS1K_17LinearCombinationIaiaiLNS_15FloatRoundStyleE2EEESI_S1J_JEEENS4_5SM1004TMEM4LOAD26SM100_TMEM_LOAD_16dp32b32xES10_NS11_INS12_ILi2ELi4ELi3EEES15_NSS_INS5_IJSB_SF_EEENS5_IJSF_SC_EEEEEEENS4_39AutoVectorizingCopyWithAssumedAlignmentILi128EEENS4_14SM90_TMA_STOREES1Y_S20_S20_EEEvvEEEEvNT_6ParamsE,(.L_x_180 - _ZN7cutlass13device_kernelINS_4gemm6kernel13GemmUniversalIN4cute5tupleIJiiiiEEENS1_10collective13CollectiveMmaINS1_35MainloopSm100TmaUmmaWarpSpecializedILi5ELi2ELi4ENS5_IJNS4_1CILi8EEENSA_ILi1EEESC_EEEEENS5_IJNSA_ILi64EEENSA_ILi256EEENSA_ILi128EEEEEEaNS5_IJlSC_lEEEaSJ_NS4_8TiledMMAINS4_8MMA_AtomIJNS4_15SM100_MMA_S8_SSIaaiLi64ELi256ELNS4_4UMMA5MajorE0ELSO_0ELNSN_8SaturateE0EEEEEENS4_6LayoutINS5_IJSC_SC_SC_EEENS5_IJNSA_ILi0EEESU_SU_EEEEENS5_IJNS4_10UnderscoreESX_SX_EEEEENS4_13SM90_TMA_LOADENS4_14ComposedLayoutINS4_7SwizzleILi3ELi4ELi3EEENS4_18smem_ptr_flag_bitsILi8EEENSS_INS5_IJSB_SH_EEENS5_IJSH_SC_EEEEEEEvNS4_8identityENS4_23SM90_TMA_LOAD_MULTICASTES19_vS1A_EENS_8epilogue10collective18CollectiveEpilogueINS1D_23Sm100TmaWarpSpecializedILi4ELi2ELi32ELb0ELb0EEEJSI_NS5_IJNSS_ISF_SC_EES1I_EEEaSJ_aSJ_NS1D_6fusion15FusionCallbacksIS1H_NS1K_17LinearCombinationIaiaiLNS_15FloatRoundStyleE2EEESI_S1J_JEEENS4_5SM1004TMEM4LOAD26SM100_TMEM_LOAD_16dp32b32xES10_NS11_INS12_ILi2ELi4ELi3EEES15_NSS_INS5_IJSB_SF_EEENS5_IJSF_SC_EEEEEEENS4_39AutoVectorizingCopyWithAssumedAlignmentILi128EEENS4_14SM90_TMA_STOREES1Y_S20_S20_EEEvvEEEEvNT_6ParamsE)
        .other          _ZN7cutlass13device_kernelINS_4gemm6kernel13GemmUniversalIN4cute5tupleIJiiiiEEENS1_10collective13CollectiveMmaINS1_35MainloopSm100TmaUmmaWarpSpecializedILi5ELi2ELi4ENS5_IJNS4_1CILi8EEENSA_ILi1EEESC_EEEEENS5_IJNSA_ILi64EEENSA_ILi256EEENSA_ILi128EEEEEEaNS5_IJlSC_lEEEaSJ_NS4_8TiledMMAINS4_8MMA_AtomIJNS4_15SM100_MMA_S8_SSIaaiLi64ELi256ELNS4_4UMMA5MajorE0ELSO_0ELNSN_8SaturateE0EEEEEENS4_6LayoutINS5_IJSC_SC_SC_EEENS5_IJNSA_ILi0EEESU_SU_EEEEENS5_IJNS4_10UnderscoreESX_SX_EEEEENS4_13SM90_TMA_LOADENS4_14ComposedLayoutINS4_7SwizzleILi3ELi4ELi3EEENS4_18smem_ptr_flag_bitsILi8EEENSS_INS5_IJSB_SH_EEENS5_IJSH_SC_EEEEEEEvNS4_8identityENS4_23SM90_TMA_LOAD_MULTICASTES19_vS1A_EENS_8epilogue10collective18CollectiveEpilogueINS1D_23Sm100TmaWarpSpecializedILi4ELi2ELi32ELb0ELb0EEEJSI_NS5_IJNSS_ISF_SC_EES1I_EEEaSJ_aSJ_NS1D_6fusion15FusionCallbacksIS1H_NS1K_17LinearCombinationIaiaiLNS_15FloatRoundStyleE2EEESI_S1J_JEEENS4_5SM1004TMEM4LOAD26SM100_TMEM_LOAD_16dp32b32xES10_NS11_INS12_ILi2ELi4ELi3EEES15_NSS_INS5_IJSB_SF_EEENS5_IJSF_SC_EEEEEEENS4_39AutoVectorizingCopyWithAssumedAlignmentILi128EEENS4_14SM90_TMA_STOREES1Y_S20_S20_EEEvvEEEEvNT_6ParamsE,@"STO_CUDA_ENTRY STV_DEFAULT"
_ZN7cutlass13device_kernelINS_4gemm6kernel13GemmUniversalIN4cute5tupleIJiiiiEEENS1_10collective13CollectiveMmaINS1_35MainloopSm100TmaUmmaWarpSpecializedILi5ELi2ELi4ENS5_IJNS4_1CILi8EEENSA_ILi1EEESC_EEEEENS5_IJNSA_ILi64EEENSA_ILi256EEENSA_ILi128EEEEEEaNS5_IJlSC_lEEEaSJ_NS4_8TiledMMAINS4_8MMA_AtomIJNS4_15SM100_MMA_S8_SSIaaiLi64ELi256ELNS4_4UMMA5MajorE0ELSO_0ELNSN_8SaturateE0EEEEEENS4_6LayoutINS5_IJSC_SC_SC_EEENS5_IJNSA_ILi0EEESU_SU_EEEEENS5_IJNS4_10UnderscoreESX_SX_EEEEENS4_13SM90_TMA_LOADENS4_14ComposedLayoutINS4_7SwizzleILi3ELi4ELi3EEENS4_18smem_ptr_flag_bitsILi8EEENSS_INS5_IJSB_SH_EEENS5_IJSH_SC_EEEEEEEvNS4_8identityENS4_23SM90_TMA_LOAD_MULTICASTES19_vS1A_EENS_8epilogue10collective18CollectiveEpilogueINS1D_23Sm100TmaWarpSpecializedILi4ELi2ELi32ELb0ELb0EEEJSI_NS5_IJNSS_ISF_SC_EES1I_EEEaSJ_aSJ_NS1D_6fusion15FusionCallbacksIS1H_NS1K_17LinearCombinationIaiaiLNS_15FloatRoundStyleE2EEESI_S1J_JEEENS4_5SM1004TMEM4LOAD26SM100_TMEM_LOAD_16dp32b32xES10_NS11_INS12_ILi2ELi4ELi3EEES15_NSS_INS5_IJSB_SF_EEENS5_IJSF_SC_EEEEEEENS4_39AutoVectorizingCopyWithAssumedAlignmentILi128EEENS4_14SM90_TMA_STOREES1Y_S20_S20_EEEvvEEEEvNT_6ParamsE:
[----:B------:R-:W1:Y:S01]  /*0000*/  LDC R1, c[0x0][0x37c] ;  /* 0x0000df00ff017b82 */ /* 0x000e620000000800 */
[----:B------:R-:W2:Y:S01]  /*0010*/  S2R R85, SR_TID.X ;  /* 0x0000000000557919 */ /* 0x000ea20000002100 */
[----:B------:R-:W3:Y:S01]  /*0020*/  LDCU.64 UR8, c[0x0][0x890] ;  /* 0x00011200ff0877ac */ /* 0x000ee20008000a00 */
[----:B------:R-:W-:Y:S02]  /*0030*/  PRMT R74, RZ, 0x7610, R74 ;  /* 0x00007610ff4a7816 */ /* 0x000fe4000000004a */
[----:B------:R-:W-:Y:S01]  /*0040*/  ELECT P3, URZ, PT ;  /* 0x0000000000ff782f */ /* 0x000fe20003860000 */
[----:B---3--:R-:W-:-:S04]  /*0050*/  UISETP.NE.U32.AND UP0, UPT, UR8, URZ, UPT ;  /* 0x000000ff0800728c */ /* 0x008fc8000bf05070 */
[----:B------:R-:W-:Y:S01]  /*0060*/  UISETP.NE.AND.EX UP0, UPT, UR9, URZ, UPT, UP0 ;  /* 0x000000ff0900728c */ /* 0x000fe2000bf05300 */
[----:B--2---:R-:W-:-:S05]  /*0070*/  SHF.R.U32.HI R75, RZ, 0x5, R85 ;  /* 0x00000005ff4b7819 */ /* 0x004fca0000011655 */
[----:B------:R-:W2:Y:S02]  /*0080*/  SHFL.IDX PT, R0, R75, RZ, 0x1f ;  /* 0x00001fff4b007589 */ /* 0x000ea400000e0000 */
[----:B--2---:R-:W-:Y:S01]  /*0090*/  R2UR UR18, R0 ;  /* 0x00000000001272ca */ /* 0x004fe200000e0000 */
[----:B-1----:R-:W-:-:S14]  /*00a0*/  BRA.U UP0, `(.L_x_0) ;  /* 0x0000000100307547 */ /* 0x002fdc000b800000 */
[----:B------:R-:W1:Y:S02]  /*00b0*/  LDCU.64 UR4, c[0x0][0x888] ;  /* 0x00011100ff0477ac */ /* 0x000e640008000a00 */
[----:B-1----:R-:W-:-:S04]  /*00c0*/  UISETP.NE.U32.AND UP0, UPT, UR4, URZ, UPT ;  /* 0x000000ff0400728c */ /* 0x002fc8000bf05070 */
[----:B------:R-:W-:-:S09]  /*00d0*/  UISETP.NE.AND.EX UP0, UPT, UR5, URZ, UPT, UP0 ;  /* 0x000000ff0500728c */ /* 0x000fd2000bf05300 */
[----:B------:R-:W-:Y:S05]  /*00e0*/  BRA.U !UP0, `(.L_x_1) ;  /* 0x0000000108147547 */ /* 0x000fea000b800000 */
[----:B------:R-:W1:Y:S01]  /*00f0*/  LDC.64 R40, c[0x0][0x888] ;  /* 0x00022200ff287b82 */ /* 0x000e620000000a00 */
[----:B------:R-:W1:Y:S02]  /*0100*/  LDCU.64 UR4, c[0x0][0x358] ;  /* 0x00006b00ff0477ac */ /* 0x000e640008000a00 */
[----:B-1----:R1:W5:Y:S01]  /*0110*/  LDG.E R40, desc[UR4][R40.64] ;  /* 0x0000000428287981 */ /* 0x002362000c1e1900 */
[----:B------:R-:W-:Y:S01]  /*0120*/  HFMA2 R74, -RZ, RZ, 0, 5.9604644775390625e-08 ;  /* 0x00000001ff4a7431 */ /* 0x000fe200000001ff */
[----:B------:R-:W-:Y:S05]  /*0130*/  BRA `(.L_x_0) ;  /* 0x00000000000c7947 */ /* 0x000fea0003800000 */
.L_x_1:
[----:B------:R-:W1:Y:S01]  /*0140*/  LDCU UR4, c[0x0][0x880] ;  /* 0x00011000ff0477ac */ /* 0x000e620008000800 */
[----:B------:R-:W-:Y:S01]  /*0150*/  HFMA2 R74, -RZ, RZ, 0, 5.9604644775390625e-08 ;  /* 0x00000001ff4a7431 */ /* 0x000fe200000001ff */
[----:B-1----:R-:W-:-:S07]  /*0160*/  MOV R40, UR4 ;  /* 0x0000000400287c02 */ /* 0x002fce0008000f00 */
.L_x_0:
[----:B------:R-:W2:Y:S02]  /*0170*/  LDCU.64 UR4, c[0x0][0x8b0] ;  /* 0x00011600ff0477ac */ /* 0x000ea40008000a00 */
[----:B--2---:R-:W-:-:S04]  /*0180*/  UISETP.NE.U32.AND UP0, UPT, UR4, URZ, UPT ;  /* 0x000000ff0400728c */ /* 0x004fc8000bf05070 */
[----:B------:R-:W-:-:S09]  /*0190*/  UISETP.NE.AND.EX UP0, UPT, UR5, URZ, UPT, UP0 ;  /* 0x000000ff0500728c */ /* 0x000fd2000bf05300 */
[----:B------:R-:W-:Y:S05]  /*01a0*/  BRA.U UP0, `(.L_x_2) ;  /* 0x0000000100287547 */ /* 0x000fea000b800000 */
[----:B------:R-:W2:Y:S02]  /*01b0*/  LDCU.64 UR4, c[0x0][0x8a8] ;  /* 0x00011500ff0477ac */ /* 0x000ea40008000a00 */
[----:B--2---:R-:W-:-:S04]  /*01c0*/  UISETP.NE.U32.AND UP0, UPT, UR4, URZ, UPT ;  /* 0x000000ff0400728c */ /* 0x004fc8000bf05070 */
[----:B------:R-:W-:-:S09]  /*01d0*/  UISETP.NE.AND.EX UP0, UPT, UR5, URZ, UPT, UP0 ;  /* 0x000000ff0500728c */ /* 0x000fd2000bf05300 */
[----:B------:R-:W-:Y:S05]  /*01e0*/  BRA.U !UP0, `(.L_x_3) ;  /* 0x0000000108107547 */ /* 0x000fea000b800000 */
[----:B------:R-:W2:Y:S01]  /*01f0*/  LDC.64 R38, c[0x0][0x8a8] ;  /* 0x00022a00ff267b82 */ /* 0x000ea20000000a00 */
[----:B------:R-:W2:Y:S02]  /*0200*/  LDCU.64 UR4, c[0x0][0x358] ;  /* 0x00006b00ff0477ac */ /* 0x000ea40008000a00 */
[----:B--2---:R2:W5:Y:S01]  /*0210*/  LDG.E R38, desc[UR4][R38.64] ;  /* 0x0000000426267981 */ /* 0x004562000c1e1900 */
[----:B------:R-:W-:Y:S05]  /*0220*/  BRA `(.L_x_2) ;  /* 0x0000000000087947 */ /* 0x000fea0003800000 */
.L_x_3:
[----:B------:R-:W2:Y:S02]  /*0230*/  LDCU UR4, c[0x0][0x8a0] ;  /* 0x00011400ff0477ac */ /* 0x000ea40008000800 */
[----:B--2---:R-:W-:Y:S02]  /*0240*/  MOV R38, UR4 ;  /* 0x0000000400267c02 */ /* 0x004fe40008000f00 */
.L_x_2:
[----:B------:R-:W-:Y:S01]  /*0250*/  IMAD.U32 R0, RZ, RZ, UR18 ;  /* 0x00000012ff007e24 */ /* 0x000fe2000f8e00ff */
[----:B------:R-:W-:Y:S04]  /*0260*/  BSSY.RECONVERGENT B0, `(.L_x_4) ;  /* 0x000000c000007945 */ /* 0x000fe80003800200 */
[C---:B------:R-:W-:Y:S02]  /*0270*/  ISETP.NE.OR P1, PT, R0.reuse, 0x1, !P3 ;  /* 0x000000010000780c */ /* 0x040fe40005f25670 */
[----:B------:R-:W-:-:S11]  /*0280*/  ISETP.NE.OR P0, PT, R0, 0x3, !P3 ;  /* 0x000000030000780c */ /* 0x000fd60005f05670 */
[----:B------:R-:W-:Y:S05]  /*0290*/  @P1 BRA `(.L_x_5) ;  /* 0x0000000000201947 */ /* 0x000fea0003800000 */
[----:B------:R-:W3:Y:S02]  /*02a0*/  LDCU.64 UR4, c[0x0][0x348] ;  /* 0x00006900ff0477ac */ /* 0x000ee40008000a00 */
[----:B---3--:R-:W-:Y:S02]  /*02b0*/  UIADD3 UR6, UP1, UPT, UR4, 0x80, URZ ;  /* 0x0000008004067890 */ /* 0x008fe4000ff3e0ff */
[----:B------:R-:W-:Y:S02]  /*02c0*/  UIADD3 UR4, UP0, UPT, UR4, 0x180, URZ ;  /* 0x0000018004047890 */ /* 0x000fe4000ff1e0ff */
[----:B------:R-:W-:Y:S02]  /*02d0*/  UIADD3.X UR7, UPT, UPT, URZ, UR5, URZ, UP1, !UPT ;  /* 0x00000005ff077290 */ /* 0x000fe40008ffe4ff */
[----:B------:R-:W-:-:S07]  /*02e0*/  UIADD3.X UR5, UPT, UPT, URZ, UR5, URZ, UP0, !UPT ;  /* 0x00000005ff057290 */ /* 0x000fce00087fe4ff */
[----:B------:R3:W-:Y:S02]  /*02f0*/  UTMACCTL.PF [UR6] ;  /* 0x00000000060079b9 */ /* 0x0007e40008040000 */
[----:B------:R3:W-:Y:S02]  /*0300*/  UTMACCTL.PF [UR4] ;  /* 0x00000000040079b9 */ /* 0x0007e40008040000 */
[----:B---3--:R-:W-:Y:S01]  /*0310*/  NOP ;  /* 0x0000000000007918 */ /* 0x008fe20000000000 */
.L_x_5:
[----:B------:R-:W-:Y:S05]  /*0320*/  BSYNC.RECONVERGENT B0 ;  /* 0x0000000000007941 */ /* 0x000fea0003800200 */
.L_x_4:
[----:B------:R-:W-:Y:S04]  /*0330*/  BSSY.RECONVERGENT B0, `(.L_x_6) ;  /* 0x000000a000007945 */ /* 0x000fe80003800200 */
        /* <DEDUP_REMOVED lines=9> */
.L_x_7:
[----:B------:R-:W-:Y:S05]  /*03d0*/  BSYNC.RECONVERGENT B0 ;  /* 0x0000000000007941 */ /* 0x000fea0003800200 */
.L_x_6:
[----:B------:R-:W3:Y:S01]  /*03e0*/  LDCU.64 UR4, c[0x0][0x888] ;  /* 0x00011100ff0477ac */ /* 0x000ee20008000a00 */
[----:B------:R-:W-:Y:S02]  /*03f0*/  UISETP.EQ.U32.AND UP2, UPT, UR8, URZ, UPT ;  /* 0x000000ff0800728c */ /* 0x000fe4000bf42070 */
[----:B------:R-:W-:Y:S02]  /*0400*/  UPLOP3.LUT UP3, UPT, UPT, UPT, UPT, 0x80, 0x8 ;  /* 0x000000000008789c */ /* 0x000fe40003f6f070 */
[----:B---3--:R-:W-:-:S04]  /*0410*/  UISETP.NE.U32.AND UP0, UPT, UR4, URZ, UPT ;  /* 0x000000ff0400728c */ /* 0x008fc8000bf05070 */
[----:B------:R-:W-:-:S04]  /*0420*/  UISETP.NE.AND.EX UP1, UPT, UR5, URZ, UPT, UP0 ;  /* 0x000000ff0500728c */ /* 0x000fc8000bf25300 */
[----:B------:R-:W-:-:S04]  /*0430*/  UISETP.EQ.OR.EX UP4, UPT, UR9, URZ, !UP1, UP2 ;  /* 0x000000ff0900728c */ /* 0x000fc8000cf82720 */
[----:B------:R-:W-:-:S06]  /*0440*/  UP2UR UR4, UPR, URZ, 0x10 ;  /* 0x00000010ff047883 */ /* 0x000fcc0008000000 */
[----:B------:R-:W-:Y:S01]  /*0450*/  MOV R78, UR4 ;  /* 0x00000004004e7c02 */ /* 0x000fe20008000f00 */
[----:B------:R-:W-:Y:S06]  /*0460*/  BRA.U !UP4, `(.L_x_8) ;  /* 0x000000010c207547 */ /* 0x000fec000b800000 */
[----:B-----5:R-:W-:Y:S01]  /*0470*/  R2UR UR5, R40 ;  /* 0x00000000280572ca */ /* 0x020fe200000e0000 */
[----:B------:R-:W-:Y:S02]  /*0480*/  UISETP.NE.U32.AND UP2, UPT, UR8, URZ, UPT ;  /* 0x000000ff0800728c */ /* 0x000fe4000bf45070 */
[----:B------:R-:W-:Y:S02]  /*0490*/  USEL UR4, URZ, 0xffffffff, UP1 ;  /* 0xffffffffff047887 */ /* 0x000fe40008800000 */
[----:B------:R-:W-:-:S08]  /*04a0*/  UISETP.NE.AND.EX UP2, UPT, UR9, URZ, UPT, UP2 ;  /* 0x000000ff0900728c */ /* 0x000fd0000bf45320 */
[----:B------:R-:W-:-:S04]  /*04b0*/  UISETP.NE.AND UP0, UPT, UR5, URZ, UPT ;  /* 0x000000ff0500728c */ /* 0x000fc8000bf05270 */
[----:B------:R-:W-:-:S04]  /*04c0*/  @!UP2 USEL UR4, URZ, 0xffffffff, UP0 ;  /* 0xffffffffff04a887 */ /* 0x000fc80008000000 */
[----:B------:R-:W-:-:S04]  /*04d0*/  ULOP3.LUT UR4, UR4, 0x1, URZ, 0xc0, !UPT ;  /* 0x0000000104047892 */ /* 0x000fc8000f8ec0ff */
[----:B------:R-:W-:Y:S02]  /*04e0*/  UISETP.NE.U32.AND UP3, UPT, UR4, 0x1, UPT ;  /* 0x000000010400788c */ /* 0x000fe4000bf65070 */
.L_x_8:
[----:B------:R-:W3:Y:S01]  /*04f0*/  SHFL.IDX PT, R2, R75, RZ, 0x1f ;  /* 0x00001fff4b027589 */ /* 0x000ee200000e0000 */
[----:B------:R-:W-:Y:S01]  /*0500*/  UISETP.NE.AND UP6, UPT, UR18, 0x2, UPT ;  /* 0x000000021200788c */ /* 0x000fe2000bfc5270 */
[----:B---3--:R-:W-:-:S13]  /*0510*/  ISETP.NE.AND P0, PT, R2, RZ, PT ;  /* 0x000000ff0200720c */ /* 0x008fda0003f05270 */
[----:B------:R-:W-:Y:S05]  /*0520*/  @P0 BRA `(.L_x_9) ;  /* 0x0000000000600947 */ /* 0x000fea0003800000 */
[----:B------:R-:W3:Y:S01]  /*0530*/  S2UR UR4, SR_CgaCtaId ;  /* 0x00000000000479c3 */ /* 0x000ee20000008800 */
[----:B------:R-:W-:Y:S01]  /*0540*/  UMOV UR5, 0x400 ;  /* 0x0000040000057882 */ /* 0x000fe20000000000 */
[----:B------:R-:W-:Y:S01]  /*0550*/  UMOV UR8, 0x1 ;  /* 0x0000000100087882 */ /* 0x000fe20000000000 */
[----:B------:R-:W-:Y:S01]  /*0560*/  UMOV UR6, 0x8 ;  /* 0x0000000800067882 */ /* 0x000fe20000000000 */
[----:B------:R-:W-:-:S04]  /*0570*/  UIADD3 UR8, UPT, UPT, -UR8, 0x100000, URZ ;  /* 0x0010000008087890 */ /* 0x000fc8000fffe1ff */
[----:B------:R-:W-:Y:S02]  /*0580*/  USHF.L.U32 UR9, UR8, 0xb, URZ ;  /* 0x0000000b08097899 */ /* 0x000fe400080006ff */
[----:B------:R-:W-:Y:S02]  /*0590*/  USHF.L.U32 UR8, UR8, 0x1, URZ ;  /* 0x0000000108087899 */ /* 0x000fe400080006ff */
[----:B------:R-:W-:-:S04]  /*05a0*/  UIADD3 UR6, UPT, UPT, -UR6, 0x100000, URZ ;  /* 0x0010000006067890 */ /* 0x000fc8000fffe1ff */
[----:B------:R-:W-:Y:S02]  /*05b0*/  USHF.L.U32 UR7, UR6, 0xb, URZ ;  /* 0x0000000b06077899 */ /* 0x000fe400080006ff */
[----:B------:R-:W-:Y:S01]  /*05c0*/  USHF.L.U32 UR6, UR6, 0x1, URZ ;  /* 0x0000000106067899 */ /* 0x000fe200080006ff */
[----:B------:R-:W-:Y:S01]  /*05d0*/  ELECT P0, URZ, PT ;  /* 0x0000000000ff782f */ /* 0x000fe20003800000 */
[----:B---3--:R-:W-:Y:S01]  /*05e0*/  ULEA UR4, UR4, UR5, 0x18 ;  /* 0x0000000504047291 */ /* 0x008fe2000f8ec0ff */
[----:B------:R-:W3:Y:S11]  /*05f0*/  FENCE.VIEW.ASYNC.S ;  /* 0x00000000000073c6 */ /* 0x000ef60000000000 */
[----:B---3--:R3:W4:Y:S01]  /*0600*/  SYNCS.EXCH.64 URZ, [UR4], UR8 ;  /* 0x0000000804ff75b2 */ /* 0x0087220008000100 */
[----:B------:R3:W1:Y:S01]  /*0610*/  SYNCS.EXCH.64 URZ, [UR4+0x28], UR6 ;  /* 0x0000280604ff75b2 */ /* 0x0006620008000100 */
        /* <DEDUP_REMOVED lines=8> */
[----:B------:R-:W-:Y:S01]  /*06a0*/  NOP ;  /* 0x0000000000007918 */ /* 0x000fe20000000000 */
.L_x_9:
[----:B------:R-:W2:Y:S01]  /*06b0*/  SHFL.IDX PT, R2, R75, RZ, 0x1f ;  /* 0x00001fff4b027589 */ /* 0x000ea200000e0000 */
[----:B------:R-:W-:Y:S01]  /*06c0*/  NOP ;  /* 0x0000000000007918 */ /* 0x000fe20000000000 */
[----:B--2---:R-:W-:-:S13]  /*06d0*/  ISETP.NE.AND P0, PT, R2, 0x1, PT ;  /* 0x000000010200780c */ /* 0x004fda0003f05270 */
[----:B------:R-:W-:Y:S05]  /*06e0*/  @P0 BRA `(.L_x_10) ;  /* 0x0000000000580947 */ /* 0x000fea0003800000 */
[----:B---3--:R-:W2:Y:S01]  /*06f0*/  S2UR UR4, SR_CgaCtaId ;  /* 0x00000000000479c3 */ /* 0x008ea20000008800 */
        /* <DEDUP_REMOVED lines=10> */
[----:B--2---:R-:W-:Y:S01]  /*07a0*/  ULEA UR4, UR4, UR5, 0x18 ;  /* 0x0000000504047291 */ /* 0x004fe2000f8ec0ff */
[----:B------:R-:W2:Y:S11]  /*07b0*/  FENCE.VIEW.ASYNC.S ;  /* 0x00000000000073c6 */ /* 0x000eb60000000000 */
[----:B--2---:R2:W3:Y:S01]  /*07c0*/  SYNCS.EXCH.64 URZ, [UR4+0x50], UR8 ;  /* 0x0000500804ff75b2 */ /* 0x0044e20008000100 */
        /* <DEDUP_REMOVED lines=8> */
.L_x_10:
[----:B------:R-:W4:Y:S01]  /*0850*/  SHFL.IDX PT, R2, R75, RZ, 0x1f ;  /* 0x00001fff4b027589 */ /* 0x000f2200000e0000 */
[----:B------:R-:W-:Y:S01]  /*0860*/  NOP ;  /* 0x0000000000007918 */ /* 0x000fe20000000000 */
[----:B----4-:R-:W-:-:S13]  /*0870*/  ISETP.NE.AND P0, PT, R2, 0x3, PT ;  /* 0x000000030200780c */ /* 0x010fda0003f05270 */
[----:B------:R-:W-:Y:S05]  /*0880*/  @P0 BRA `(.L_x_11) ;  /* 0x0000000000300947 */ /* 0x000fea0003800000 */
[----:B--23--:R-:W2:Y:S01]  /*0890*/  S2UR UR4, SR_CgaCtaId ;  /* 0x00000000000479c3 */ /* 0x00cea20000008800 */
[----:B------:R-:W-:Y:S01]  /*08a0*/  UMOV UR6, 0x400 ;  /* 0x0000040000067882 */ /* 0x000fe20000000000 */
[----:B------:R-:W-:Y:S01]  /*08b0*/  UMOV UR5, 0x20 ;  /* 0x0000002000057882 */ /* 0x000fe20000000000 */
[----:B------:R-:W-:Y:S01]  /*08c0*/  ELECT P0, URZ, PT ;  /* 0x0000000000ff782f */ /* 0x000fe20003800000 */
[----:B--2---:R-:W-:Y:S02]  /*08d0*/  ULEA UR6, UR4, UR6, 0x18 ;  /* 0x0000000604067291 */ /* 0x004fe4000f8ec0ff */
[----:B------:R-:W-:-:S04]  /*08e0*/  UIADD3 UR4, UPT, UPT, -UR5, 0x100000, URZ ;  /* 0x0010000005047890 */ /* 0x000fc8000fffe1ff */
[----:B------:R-:W-:Y:S02]  /*08f0*/  USHF.L.U32 UR5, UR4, 0xb, URZ ;  /* 0x0000000b04057899 */ /* 0x000fe400080006ff */
[----:B------:R-:W-:Y:S01]  /*0900*/  USHF.L.U32 UR4, UR4, 0x1, URZ ;  /* 0x0000000104047899 */ /* 0x000fe200080006ff */
[----:B------:R-:W2:Y:S11]  /*0910*/  FENCE.VIEW.ASYNC.S ;  /* 0x00000000000073c6 */ /* 0x000eb60000000000 */
[----:B--2---:R4:W2:Y:S01]  /*0920*/  SYNCS.EXCH.64 URZ, [UR6+0x90], UR4 ;  /* 0x0000900406ff75b2 */ /* 0x0048a20008000100 */
[----:B------:R4:W3:Y:S02]  /*0930*/  SYNCS.EXCH.64 URZ, [UR6+0x98], UR4 ;  /* 0x0000980406ff75b2 */ /* 0x0008e40008000100 */
[----:B----4-:R-:W-:Y:S01]  /*0940*/  NOP ;  /* 0x0000000000007918 */ /* 0x010fe20000000000 */
.L_x_11:
[----:B------:R-:W4:Y:S01]  /*0950*/  SHFL.IDX PT, R2, R75, RZ, 0x1f ;  /* 0x00001fff4b027589 */ /* 0x000f2200000e0000 */
[----:B------:R-:W-:Y:S01]  /*0960*/  NOP ;  /* 0x0000000000007918 */ /* 0x000fe20000000000 */
[----:B----4-:R-:W-:-:S13]  /*0970*/  ISETP.NE.AND P0, PT, R2, 0x4, PT ;  /* 0x000000040200780c */ /* 0x010fda0003f05270 */
[----:B------:R-:W-:Y:S05]  /*0980*/  @P0 BRA `(.L_x_12) ;  /* 0x00000000004c0947 */ /* 0x000fea0003800000 */
[----:B--23--:R-:W2:Y:S01]  /*0990*/  S2UR UR6, SR_CgaCtaId ;  /* 0x00000000000679c3 */ /* 0x00cea20000008800 */
[----:B------:R-:W-:Y:S01]  /*09a0*/  UMOV UR4, 0x720 ;  /* 0x0000072000047882 */ /* 0x000fe20000000000 */
[----:B------:R-:W-:Y:S01]  /*09b0*/  UMOV UR5, 0x400 ;  /* 0x0000040000057882 */ /* 0x000fe20000000000 */
[----:B------:R-:W-:Y:S01]  /*09c0*/  USEL UR4, UR4, 0x620, UP3 ;  /* 0x0000062004047887 */ /* 0x000fe20009800000 */
[----:B------:R-:W-:Y:S01]  /*09d0*/  UMOV UR8, 0x1 ;  /* 0x0000000100087882 */ /* 0x000fe20000000000 */
[----:B------:R-:W-:Y:S01]  /*09e0*/  ELECT P0, URZ, PT ;  /* 0x0000000000ff782f */ /* 0x000fe20003800000 */
[----:B------:R-:W-:-:S04]  /*09f0*/  UIADD3 UR8, UPT, UPT, -UR8, 0x100000, URZ ;  /* 0x0010000008087890 */ /* 0x000fc8000fffe1ff */
[----:B------:R-:W-:Y:S02]  /*0a00*/  USHF.L.U32 UR9, UR8, 0xb, URZ ;  /* 0x0000000b08097899 */ /* 0x000fe400080006ff */
[----:B------:R-:W-:Y:S02]  /*0a10*/  USHF.L.U32 UR8, UR8, 0x1, URZ ;  /* 0x0000000108087899 */ /* 0x000fe400080006ff */
[----:B--2---:R-:W-:Y:S02]  /*0a20*/  ULEA UR6, UR6, UR5, 0x18 ;  /* 0x0000000506067291 */ /* 0x004fe4000f8ec0ff */
[----:B------:R-:W-:-:S04]  /*0a30*/  UIADD3 UR4, UPT, UPT, -UR4, 0x100000, URZ ;  /* 0x0010000004047890 */ /* 0x000fc8000fffe1ff */
[----:B------:R-:W-:Y:S02]  /*0a40*/  USHF.L.U32 UR5, UR4, 0xb, URZ ;  /* 0x0000000b04057899 */ /* 0x000fe400080006ff */
[----:B------:R-:W-:Y:S01]  /*0a50*/  USHF.L.U32 UR4, UR4, 0x1, URZ ;  /* 0x0000000104047899 */ /* 0x000fe200080006ff */
[----:B------:R-:W2:Y:S03]  /*0a60*/  FENCE.VIEW.ASYNC.S ;  /* 0x00000000000073c6 */ /* 0x000ea60000000000 */
[----:B--2---:R4:W2:Y:S08]  /*0a70*/  SYNCS.EXCH.64 URZ, [UR6+0xa0], UR8 ;  /* 0x0000a00806ff75b2 */ /* 0x0048b00008000100 */
[----:B------:R4:W3:Y:S01]  /*0a80*/  SYNCS.EXCH.64 URZ, [UR6+0xb0], UR4 ;  /* 0x0000b00406ff75b2 */ /* 0x0008e20008000100 */
[----:B------:R4:W1:Y:S01]  /*0a90*/  SYNCS.EXCH.64 URZ, [UR6+0xa8], UR8 ;  /* 0x0000a80806ff75b2 */ /* 0x0008620008000100 */
[----:B------:R4:W1:Y:S02]  /*0aa0*/  SYNCS.EXCH.64 URZ, [UR6+0xb8], UR4 ;  /* 0x0000b80406ff75b2 */ /* 0x0008640008000100 */
[----:B----4-:R-:W-:Y:S01]  /*0ab0*/  NOP ;  /* 0x0000000000007918 */ /* 0x010fe20000000000 */
.L_x_12:
[----:B------:R-:W4:Y:S01]  /*0ac0*/  SHFL.IDX PT, R2, R75, RZ, 0x1f ;  /* 0x00001fff4b027589 */ /* 0x000f2200000e0000 */
[----:B------:R-:W-:Y:S01]  /*0ad0*/  NOP ;  /* 0x0000000000007918 */ /* 0x000fe20000000000 */
[----:B----4-:R-:W-:-:S13]  /*0ae0*/  ISETP.NE.AND P0, PT, R2, 0x5, PT ;  /* 0x000000050200780c */ /* 0x010fda0003f05270 */
[----:B------:R-:W-:Y:S05]  /*0af0*/  @P0 BRA `(.L_x_13) ;  /* 0x0000000000580947 */ /* 0x000fea0003800000 */
[----:B--23--:R-:W2:Y:S01]  /*0b00*/  S2UR UR4, SR_CgaCtaId ;  /* 0x00000000000479c3 */ /* 0x00cea20000008800 */
        /* <DEDUP_REMOVED lines=12> */
[----:B--2---:R4:W2:Y:S01]  /*0bd0*/  SYNCS.EXCH.64 URZ, [UR4+0xc0], UR8 ;  /* 0x0000c00804ff75b2 */ /* 0x0048a20008000100 */
[----:B------:R4:W3:Y:S01]  /*0be0*/  SYNCS.EXCH.64 URZ, [UR4+0xe0], UR6 ;  /* 0x0000e00604ff75b2 */ /* 0x0008e20008000100 */
[----:B------:R4:W1:Y:S01]  /*0bf0*/  SYNCS.EXCH.64 URZ, [UR4+0xc8], UR8 ;  /* 0x0000c80804ff75b2 */ /* 0x0008620008000100 */
[----:B------:R4:W1:Y:S01]  /*0c00*/  SYNCS.EXCH.64 URZ, [UR4+0xe8], UR6 ;  /* 0x0000e80604ff75b2 */ /* 0x0008620008000100 */
[----:B------:R4:W1:Y:S01]  /*0c10*/  SYNCS.EXCH.64 URZ, [UR4+0xd0], UR8 ;  /* 0x0000d00804ff75b2 */ /* 0x0008620008000100 */
[----:B------:R4:W1:Y:S01]  /*0c20*/  SYNCS.EXCH.64 URZ, [UR4+0xf0], UR6 ;  /* 0x0000f00604ff75b2 */ /* 0x0008620008000100 */
[----:B------:R4:W1:Y:S01]  /*0c30*/  SYNCS.EXCH.64 URZ, [UR4+0xd8], UR8 ;  /* 0x0000d80804ff75b2 */ /* 0x0008620008000100 */
[----:B------:R4:W1:Y:S02]  /*0c40*/  SYNCS.EXCH.64 URZ, [UR4+0xf8], UR6 ;  /* 0x0000f80604ff75b2 */ /* 0x0008640008000100 */
[----:B----4-:R-:W-:Y:S01]  /*0c50*/  NOP ;  /* 0x0000000000007918 */ /* 0x010fe20000000000 */
.L_x_13:
[----:B------:R-:W4:Y:S01]  /*0c60*/  SHFL.IDX PT, R2, R75, RZ, 0x1f ;  /* 0x00001fff4b027589 */ /* 0x000f2200000e0000 */
[----:B------:R-:W1:Y:S01]  /*0c70*/  S2UR UR45, SR_CgaCtaId ;  /* 0x00000000002d79c3 */ /* 0x000e620000008800 */
[----:B------:R-:W-:Y:S01]  /*0c80*/  NOP ;  /* 0x0000000000007918 */ /* 0x000fe20000000000 */
[----:B----4-:R-:W-:-:S13]  /*0c90*/  ISETP.NE.AND P0, PT, R2, 0x3, PT ;  /* 0x000000030200780c */ /* 0x010fda0003f05270 */
[----:B-1----:R-:W-:Y:S05]  /*0ca0*/  @P0 BRA `(.L_x_14) ;  /* 0x0000000000340947 */ /* 0x002fea0003800000 */
[----:B--23--:R-:W-:Y:S01]  /*0cb0*/  UMOV UR4, 0x400 ;  /* 0x0000040000047882 */ /* 0x00cfe20000000000 */
[----:B------:R-:W-:Y:S01]  /*0cc0*/  UMOV UR6, 0x20 ;  /* 0x0000002000067882 */ /* 0x000fe20000000000 */
[----:B------:R-:W-:Y:S02]  /*0cd0*/  ULEA UR4, UR45, UR4, 0x18 ;  /* 0x000000042d047291 */ /* 0x000fe4000f8ec0ff */
[----:B------:R-:W-:-:S04]  /*0ce0*/  UIADD3 UR6, UPT, UPT, -UR6, 0x100000, URZ ;  /* 0x0010000006067890 */ /* 0x000fc8000fffe1ff */
[----:B------:R-:W-:Y:S02]  /*0cf0*/  USHF.L.U32 UR7, UR6, 0xb, URZ ;  /* 0x0000000b06077899 */ /* 0x000fe400080006ff */
[----:B------:R-:W-:Y:S01]  /*0d00*/  USHF.L.U32 UR6, UR6, 0x1, URZ ;  /* 0x0000000106067899 */ /* 0x000fe200080006ff */
[----:B------:R-:W-:Y:S01]  /*0d10*/  ELECT P0, URZ, PT ;  /* 0x0000000000ff782f */ /* 0x000fe20003800000 */
[----:B------:R-:W1:Y:S10]  /*0d20*/  FENCE.VIEW.ASYNC.S ;  /* 0x00000000000073c6 */ /* 0x000e740000000000 */
[----:B-1----:R1:W4:Y:S01]  /*0d30*/  SYNCS.EXCH.64 URZ, [UR4+0x100], UR6 ;  /* 0x0001000604ff75b2 */ /* 0x0023220008000100 */
[----:B------:R1:W2:Y:S01]  /*0d40*/  SYNCS.EXCH.64 URZ, [UR4+0x110], UR6 ;  /* 0x0001100604ff75b2 */ /* 0x0002a20008000100 */
[----:B------:R1:W3:Y:S01]  /*0d50*/  SYNCS.EXCH.64 URZ, [UR4+0x108], UR6 ;  /* 0x0001080604ff75b2 */ /* 0x0002e20008000100 */
[----:B------:R1:W1:Y:S01]  /*0d60*/  SYNCS.EXCH.64 URZ, [UR4+0x118], UR6 ;  /* 0x0001180604ff75b2 */ /* 0x0002620008000100 */
[----:B------:R-:W-:Y:S01]  /*0d70*/  NOP ;  /* 0x0000000000007918 */ /* 0x000fe20000000000 */
.L_x_14:
[----:B-123--:R-:W1:Y:S01]  /*0d80*/  LDCU UR4, c[0x0][0x36c] ;  /* 0x00006d80ff0477ac */ /* 0x00ee620008000800 */
[----:B------:R-:W-:Y:S01]  /*0d90*/  ISETP.NE.OR P3, PT, R0, 0x2, !P3 ;  /* 0x000000020000780c */ /* 0x000fe20005f65670 */
[----:B------:R-:W-:Y:S01]  /*0da0*/  NOP ;  /* 0x0000000000007918 */ /* 0x000fe20000000000 */
[----:B------:R-:W-:Y:S01]  /*0db0*/  LOP3.LUT R0, R85, 0x1f, RZ, 0xc0, !PT ;  /* 0x0000001f55007812 */ /* 0x000fe200078ec0ff */
[----:B------:R-:W-:Y:S02]  /*0dc0*/  UISETP.NE.AND UP4, UPT, UR18, URZ, UPT ;  /* 0x000000ff1200728c */ /* 0x000fe4000bf85270 */
[----:B-1----:R-:W-:-:S09]  /*0dd0*/  UISETP.EQ.U32.AND UP5, UPT, UR4, 0x1, UPT ;  /* 0x000000010400788c */ /* 0x002fd2000bfa2070 */
[----:B------:R-:W-:Y:S05]  /*0de0*/  BRA.U !UP5, `(.L_x_15) ;  /* 0x000000010d087547 */ /* 0x000fea000b800000 */
[----:B----4-:R-:W-:Y:S01]  /*0df0*/  UCGABAR_ARV ;  /* 0x00000000000079c7 */ /* 0x010fe20008000000 */
[----:B------:R-:W-:Y:S05]  /*0e00*/  BRA `(.L_x_16) ;  /* 0x0000000000047947 */ /* 0x000fea0003800000 */
.L_x_15:
[----:B----4-:R-:W-:Y:S01]  /*0e10*/  NOP ;  /* 0x0000000000007918 */ /* 0x010fe20000000000 */
.L_x_16:
[----:B------:R-:W1:Y:S01]  /*0e20*/  S2UR UR30, SR_CTAID.X ;  /* 0x00000000001e79c3 */ /* 0x000e620000002500 */
[----:B------:R-:W-:-:S05]  /*0e30*/  CS2R.32 R77, SR_CgaSize ;  /* 0x00000000004d7805 */ /* 0x000fca0000008a00 */
[----:B------:R-:W-:-:S05]  /*0e40*/  IMAD R77, R77, -0xa0, RZ ;  /* 0xffffff604d4d7824 */ /* 0x000fca00078e02ff */
[----:B------:R-:W-:-:S14]  /*0e50*/  R2UR UR5, R77 ;  /* 0x000000004d0572ca */ /* 0x000fdc00000e0000 */
[----:B------:R-:W2:Y:S01]  /*0e60*/  LDCU UR5, c[0x0][UR5+0x2b0] ;  /* 0x00005600050577ac */ /* 0x000ea20008000800 */
[----:B------:R-:W-:-:S05]  /*0e70*/  CS2R.32 R77, SR_CgaSize ;  /* 0x00000000004d7805 */ /* 0x000fca0000008a00 */
[----:B------:R-:W-:-:S05]  /*0e80*/  IMAD R77, R77, -0xa0, RZ ;  /* 0xffffff604d4d7824 */ /* 0x000fca00078e02ff */
[----:B------:R-:W-:-:S14]  /*0e90*/  R2UR UR4, R77 ;  /* 0x000000004d0472ca */ /* 0x000fdc00000e0000 */
[----:B------:R-:W3:Y:S01]  /*0ea0*/  LDCU UR4, c[0x0][UR4+0x2b4] ;  /* 0x00005680040477ac */ /* 0x000ee20008000800 */
[----:B------:R-:W4:Y:S01]  /*0eb0*/  S2UR UR31, SR_CTAID.Y ;  /* 0x00000000001f79c3 */ /* 0x000f220000002600 */
[----:B------:R-:W-:-:S05]  /*0ec0*/  CS2R.32 R77, SR_CgaSize ;  /* 0x00000000004d7805 */ /* 0x000fca0000008a00 */
[----:B------:R-:W-:-:S05]  /*0ed0*/  IMAD R77, R77, -0xa0, RZ ;  /* 0xffffff604d4d7824 */ /* 0x000fca00078e02ff */
[----:B------:R-:W-:-:S14]  /*0ee0*/  R2UR UR6, R77 ;  /* 0x000000004d0672ca */ /* 0x000fdc00000e0000 */
[----:B------:R-:W3:Y:S01]  /*0ef0*/  LDCU UR6, c[0x0][UR6+0x2a0] ;  /* 0x00005400060677ac */ /* 0x000ee20008000800 */
[----:B------:R-:W-:-:S05]  /*0f00*/  CS2R.32 R77, SR_CgaSize ;  /* 0x00000000004d7805 */ /* 0x000fca0000008a00 */
[----:B------:R-:W-:-:S05]  /*0f10*/  IMAD R77, R77, -0xa0, RZ ;  /* 0xffffff604d4d7824 */ /* 0x000fca00078e02ff */
[----:B------:R-:W-:-:S14]  /*0f20*/  R2UR UR7, R77 ;  /* 0x000000004d0772ca */ /* 0x000fdc00000e0000 */
[----:B------:R-:W3:Y:S01]  /*0f30*/  LDCU UR7, c[0x0][UR7+0x2a4] ;  /* 0x00005480070777ac */ /* 0x000ee20008000800 */
[----:B------:R-:W-:Y:S01]  /*0f40*/  USHF.L.U32 UR24, UR45, 0xc, URZ ;  /* 0x0000000c2d187899 */ /* 0x000fe200080006ff */
[----:B------:R-:W3:Y:S01]  /*0f50*/  LDCU UR19, c[0x0][0xb24] ;  /* 0x00016480ff1377ac */ /* 0x000ee20008000800 */
[----:B------:R-:W3:Y:S01]  /*0f60*/  LDCU UR42, c[0x0][0xb24] ;  /* 0x00016480ff2a77ac */ /* 0x000ee20008000800 */
[----:B-1----:R-:W-:Y:S01]  /*0f70*/  I2FP.F32.U32 R3, UR30 ;  /* 0x0000001e00037c45 */ /* 0x002fe20008201000 */
[----:B------:R-:W1:Y:S04]  /*0f80*/  LDCU UR22, c[0x0][0xb30] ;  /* 0x00016600ff1677ac */ /* 0x000e680008000800 */
[----:B--2---:R-:W-:Y:S01]  /*0f90*/  FMUL R3, R3, UR5 ;  /* 0x0000000503037c20 */ /* 0x004fe20008400000 */
[----:B------:R-:W-:Y:S01]  /*0fa0*/  ULOP3.LUT UR24, UR24, 0x7000, URZ, 0xc0, !UPT ;  /* 0x0000700018187892 */ /* 0x000fe2000f8ec0ff */
[----:B----4-:R-:W-:-:S04]  /*0fb0*/  I2FP.F32.U32 R2, UR31 ;  /* 0x0000001f00027c45 */ /* 0x010fc80008201000 */
[----:B------:R-:W2:Y:S01]  /*0fc0*/  F2I.U32.TRUNC.NTZ R3, R3 ;  /* 0x0000000300037305 */ /* 0x000ea2000020f000 */
[----:B---3--:R-:W-:-:S07]  /*0fd0*/  FMUL R2, R2, UR4 ;  /* 0x0000000402027c20 */ /* 0x008fce0008400000 */
[----:B------:R-:W3:Y:S01]  /*0fe0*/  F2I.U32.TRUNC.NTZ R2, R2 ;  /* 0x0000000200027305 */ /* 0x000ee2000020f000 */
[----:B--2---:R-:W-:Y:S02]  /*0ff0*/  R2UR UR5, R3 ;  /* 0x00000000030572ca */ /* 0x004fe400000e0000 */
[----:B---3--:R-:W-:Y:S02]  /*1000*/  R2UR UR4, R2 ;  /* 0x00000000020472ca */ /* 0x008fe400000e0000 */
[----:B------:R-:W-:-:S09]  /*1010*/  PRMT R2, RZ, 0x7610, R2 ;  /* 0x00007610ff027816 */ /* 0x000fd20000000002 */
[----:B------:R-:W-:-:S04]  /*1020*/  UIADD3 UR5, UPT, UPT, -UR5, URZ, URZ ;  /* 0x000000ff05057290 */ /* 0x000fc8000fffe1ff */
[----:B------:R-:W-:Y:S02]  /*1030*/  UIMAD UR5, UR6, UR5, UR30 ;  /* 0x00000005060572a4 */ /* 0x000fe4000f8e021e */
[----:B------:R-:W-:-:S04]  /*1040*/  UIADD3 UR4, UPT, UPT, -UR4, URZ, URZ ;  /* 0x000000ff04047290 */ /* 0x000fc8000fffe1ff */
[----:B------:R-:W-:Y:S01]  /*1050*/  IMAD.U32 R77, RZ, RZ, UR5 ;  /* 0x00000005ff4d7e24 */ /* 0x000fe2000f8e00ff */
[----:B------:R-:W-:-:S06]  /*1060*/  UIMAD UR4, UR7, UR4, UR31 ;  /* 0x00000004070472a4 */ /* 0x000fcc000f8e021f */
[----:B------:R-:W-:Y:S01]  /*1070*/  IMAD.U32 R76, RZ, RZ, UR4 ;  /* 0x00000004ff4c7e24 */ /* 0x000fe2000f8e00ff */
[----:B-1----:R-:W-:Y:S06]  /*1080*/  BRA.U UP4, `(.L_x_17) ;  /* 0x0000000104807547 */ /* 0x002fec000b800000 */
[----:B------:R-:W-:Y:S02]  /*1090*/  R2UR UR9, R76 ;  /* 0x000000004c0972ca */ /* 0x000fe400000e0000 */
[----:B------:R-:W-:-:S11]  /*10a0*/  R2UR UR14, R77 ;  /* 0x000000004d0e72ca */ /* 0x000fd600000e0000 */
[----:B------:R-:W-:-:S04]  /*10b0*/  UISETP.NE.AND UP0, UPT, UR9, URZ, UPT ;  /* 0x000000ff0900728c */ /* 0x000fc8000bf05270 */
[----:B------:R-:W-:Y:S02]  /*10c0*/  USEL UR5, URZ, 0x2, UP0 ;  /* 0x00000002ff057887 */ /* 0x000fe40008000000 */
[----:B------:R-:W-:Y:S02]  /*10d0*/  USEL UR4, URZ, 0x4, UP0 ;  /* 0x00000004ff047887 */ /* 0x000fe40008000000 */
[----:B------:R-:W-:Y:S02]  /*10e0*/  USEL UR7, URZ, 0x8, UP0 ;  /* 0x00000008ff077887 */ /* 0x000fe40008000000 */
[----:B------:R-:W-:Y:S02]  /*10f0*/  USEL UR6, URZ, 0x10, UP0 ;  /* 0x00000010ff067887 */ /* 0x000fe40008000000 */
[----:B------:R-:W-:Y:S02]  /*1100*/  USEL UR8, URZ, 0x20, UP0 ;  /* 0x00000020ff087887 */ /* 0x000fe40008000000 */
[----:B------:R-:W-:-:S02]  /*1110*/  USEL UR12, URZ, 0x40, UP0 ;  /* 0x00000040ff0c7887 */ /* 0x000fc40008000000 */
[----:B------:R-:W-:Y:S02]  /*1120*/  USEL UR13, URZ, 0x80, UP0 ;  /* 0x00000080ff0d7887 */ /* 0x000fe40008000000 */
[----:B------:R-:W-:-:S04]  /*1130*/  UISETP.NE.AND UP0, UPT, UR9, URZ, UPT ;  /* 0x000000ff0900728c */ /* 0x000fc8000bf05270 */
[----:B------:R-:W-:-:S04]  /*1140*/  UISETP.EQ.OR UP0, UPT, UR14, URZ, !UP0 ;  /* 0x000000ff0e00728c */ /* 0x000fc8000c702670 */
[----:B------:R-:W-:Y:S02]  /*1150*/  USEL UR11, URZ, 0x1, !UP0 ;  /* 0x00000001ff0b7887 */ /* 0x000fe4000c000000 */
[----:B------:R-:W-:-:S04]  /*1160*/  UISETP.NE.AND UP0, UPT, UR14, 0x1, UPT ;  /* 0x000000010e00788c */ /* 0x000fc8000bf05270 */
[----:B------:R-:W-:Y:S02]  /*1170*/  USEL UR10, UR5, 0x2, UP0 ;  /* 0x00000002050a7887 */ /* 0x000fe40008000000 */
[----:B------:R-:W-:-:S04]  /*1180*/  UISETP.NE.AND UP0, UPT, UR14, 0x2, UPT ;  /* 0x000000020e00788c */ /* 0x000fc8000bf05270 */
[----:B------:R-:W-:Y:S02]  /*1190*/  USEL UR4, UR4, 0x4, UP0 ;  /* 0x0000000404047887 */ /* 0x000fe40008000000 */
[----:B------:R-:W-:Y:S02]  /*11a0*/  UISETP.NE.AND UP0, UPT, UR14, 0x3, UPT ;  /* 0x000000030e00788c */ /* 0x000fe4000bf05270 */
[----:B------:R-:W-:Y:S02]  /*11b0*/  UIADD3 UR4, UPT, UPT, UR4, UR10, UR11 ;  /* 0x0000000a04047290 */ /* 0x000fe4000fffe00b */
        /* <DEDUP_REMOVED lines=10> */
[----:B------:R-:W-:-:S04]  /*1260*/  USEL UR5, UR13, 0x80, UP0 ;  /* 0x000000800d057887 */ /* 0x000fc80008000000 */
[----:B------:R-:W-:-:S06]  /*1270*/  UIADD3 UR4, UPT, UPT, UR4, UR5, URZ ;  /* 0x0000000504047290 */ /* 0x000fcc000fffe0ff */
[----:B------:R-:W-:-:S07]  /*1280*/  IMAD.U32 R2, RZ, RZ, UR4 ;  /* 0x00000004ff027e24 */ /* 0x000fce000f8e00ff */
.L_x_17:
[----:B------:R-:W1:Y:S01]  /*1290*/  S2UR UR36, SR_CTAID.Z ;  /* 0x00000000002479c3 */ /* 0x000e620000002700 */
[----:B------:R-:W-:-:S09]  /*12a0*/  UISETP.GE.AND UP0, UPT, UR19, 0x1, UPT ;  /* 0x000000011300788c */ /* 0x000fd2000bf06270 */
[----:B------:R-:W-:Y:S05]  /*12b0*/  BRA.U !UP0, `(.L_x_18) ;  /* 0x0000000108d07547 */ /* 0x000fea000b800000 */
[----:B------:R-:W2:Y:S01]  /*12c0*/  LDCU UR20, c[0x0][0xb0c] ;  /* 0x00016180ff1477ac */ /* 0x000ea20008000800 */
[----:B------:R-:W3:Y:S01]  /*12d0*/  LDCU.128 UR12, c[0x0][0xb10] ;  /* 0x00016200ff0c77ac */ /* 0x000ee20008000c00 */
[----:B------:R-:W4:Y:S01]  /*12e0*/  LDCU UR6, c[0x0][0x370] ;  /* 0x00006e00ff0677ac */ /* 0x000f220008000800 */
[----:B------:R-:W1:Y:S01]  /*12f0*/  LDCU UR7, c[0x0][0x374] ;  /* 0x00006e80ff0777ac */ /* 0x000e620008000800 */
[----:B------:R-:W1:Y:S01]  /*1300*/  LDCU UR21, c[0x0][0xb20] ;  /* 0x00016400ff1577ac */ /* 0x000e620008000800 */
[----:B--2---:R-:W-:Y:S02]  /*1310*/  UISETP.NE.AND UP0, UPT, UR20, 0x1, UPT ;  /* 0x000000011400788c */ /* 0x004fe4000bf05270 */
[----:B---3--:R-:W-:Y:S01]  /*1320*/  UIMAD.WIDE.U32 UR4, UR30, UR12, URZ ;  /* 0x0000000c1e0472a5 */ /* 0x008fe2000f8e00ff */
[----:B------:R-:W2:Y:S01]  /*1330*/  LDCU.64 UR8, c[0x0][0xb28] ;  /* 0x00016500ff0877ac */ /* 0x000ea20008000a00 */
[----:B----4-:R-:W-:Y:S02]  /*1340*/  UIMAD.WIDE.U32 UR10, UR6, UR12, URZ ;  /* 0x0000000c060a72a5 */ /* 0x010fe4000f8e00ff */
[----:B------:R-:W-:-:S02]  /*1350*/  USHF.R.U32.HI UR5, URZ, UR13, UR5 ;  /* 0x0000000dff057299 */ /* 0x000fc40008011605 */
[----:B------:R-:W-:Y:S02]  /*1360*/  UISETP.NE.AND UP2, UPT, UR19, 0x1, UPT ;  /* 0x000000011300788c */ /* 0x000fe4000bf45270 */
[----:B------:R-:W-:Y:S01]  /*1370*/  USEL UR5, UR30, UR5, !UP0 ;  /* 0x000000051e057287 */ /* 0x000fe2000c000000 */
[----:B------:R-:W-:Y:S01]  /*1380*/  UMOV UR10, UR11 ;  /* 0x0000000b000a7c82 */ /* 0x000fe20008000000 */
[----:B------:R-:W-:Y:S02]  /*1390*/  UIMAD.WIDE.U32 UR16, UR31, UR15, URZ ;  /* 0x0000000f1f1072a5 */ /* 0x000fe4000f8e00ff */
[----:B------:R-:W-:Y:S02]  /*13a0*/  @UP0 USHF.R.U32.HI UR6, URZ, UR13, UR10 ;  /* 0x0000000dff060299 */ /* 0x000fe4000801160a */
[----:B------:R-:W-:Y:S02]  /*13b0*/  UISETP.NE.AND UP0, UPT, UR14, 0x1, UPT ;  /* 0x000000010e00788c */ /* 0x000fe4000bf05270 */
[----:B-1----:R-:W-:-:S02]  /*13c0*/  UIMAD.WIDE.U32 UR10, UR7, UR15, URZ ;  /* 0x0000000f070a72a5 */ /* 0x002fc4000f8e00ff */
[----:B--2---:R-:W-:Y:S01]  /*13d0*/  UIMAD.WIDE.U32 UR12, UR6, UR8, URZ ;  /* 0x00000008060c72a5 */ /* 0x004fe2000f8e00ff */
[----:B------:R-:W-:Y:S02]  /*13e0*/  UMOV UR4, UR17 ;  /* 0x0000001100047c82 */ /* 0x000fe40008000000 */
[----:B------:R-:W-:Y:S02]  /*13f0*/  USHF.R.U32.HI UR4, URZ, UR21, UR4 ;  /* 0x00000015ff047299 */ /* 0x000fe40008011604 */
[----:B------:R-:W-:Y:S02]  /*1400*/  UMOV UR10, UR11 ;  /* 0x0000000b000a7c82 */ /* 0x000fe40008000000 */
[----:B------:R-:W-:Y:S01]  /*1410*/  UMOV UR12, UR13 ;  /* 0x0000000d000c7c82 */ /* 0x000fe20008000000 */
[----:B------:R-:W-:Y:S02]  /*1420*/  @UP0 USHF.R.U32.HI UR7, URZ, UR21, UR10 ;  /* 0x00000015ff070299 */ /* 0x000fe4000801160a */
[----:B------:R-:W-:-:S02]  /*1430*/  USEL UR4, UR31, UR4, !UP0 ;  /* 0x000000041f047287 */ /* 0x000fc4000c000000 */
[----:B------:R-:W-:Y:S02]  /*1440*/  UIMAD.WIDE.U32 UR10, UR7, UR8, URZ ;  /* 0x00000008070a72a5 */ /* 0x000fe4000f8e00ff */
[----:B------:R-:W-:Y:S02]  /*1450*/  @UP2 USHF.R.U32.HI UR6, URZ, UR9, UR12 ;  /* 0x00000009ff062299 */ /* 0x000fe4000801160c */
[----:B------:R-:W-:-:S03]  /*1460*/  UIMAD.WIDE.U32 UR12, UR4, UR8, URZ ;  /* 0x00000008040c72a5 */ /* 0x000fc6000f8e00ff */
[----:B------:R-:W-:Y:S02]  /*1470*/  UMOV UR10, UR11 ;  /* 0x0000000b000a7c82 */ /* 0x000fe40008000000 */
[----:B------:R-:W-:Y:S02]  /*1480*/  @UP2 USHF.R.U32.HI UR7, URZ, UR9, UR10 ;  /* 0x00000009ff072299 */ /* 0x000fe4000801160a */
[----:B------:R-:W-:Y:S02]  /*1490*/  UIMAD UR10, UR6, UR19, URZ ;  /* 0x00000013060a72a4 */ /* 0x000fe4000f8e02ff */
[----:B------:R-:W-:-:S04]  /*14a0*/  UIMAD UR7, UR7, UR19, URZ ;  /* 0x00000013070772a4 */ /* 0x000fc8000f8e02ff */
[----:B------:R-:W-:-:S03]  /*14b0*/  UISETP.GE.AND UP0, UPT, UR4, UR7, UPT ;  /* 0x000000070400728c */ /* 0x000fc6000bf06270 */
[----:B------:R-:W-:Y:S01]  /*14c0*/  UMOV UR7, UR13 ;  /* 0x0000000d00077c82 */ /* 0x000fe20008000000 */
[----:B------:R-:W-:Y:S02]  /*14d0*/  UISETP.GE.OR UP0, UPT, UR5, UR10, UP0 ;  /* 0x0000000a0500728c */ /* 0x000fe40008706670 */
[----:B------:R-:W-:Y:S02]  /*14e0*/  UIMAD.WIDE.U32 UR10, UR5, UR8, URZ ;  /* 0x00000008050a72a5 */ /* 0x000fe4000f8e00ff */
[----:B------:R-:W-:Y:S02]  /*14f0*/  USHF.R.U32.HI UR7, URZ, UR9, UR7 ;  /* 0x00000009ff077299 */ /* 0x000fe40008011607 */
[----:B------:R-:W-:Y:S02]  /*1500*/  UIADD3 UR10, UPT, UPT, -UR4, URZ, URZ ;  /* 0x000000ff040a7290 */ /* 0x000fe4000fffe1ff */
[----:B------:R-:W-:Y:S02]  /*1510*/  USEL UR7, UR4, UR7, !UP2 ;  /* 0x0000000704077287 */ /* 0x000fe4000d000000 */
[----:B------:R-:W-:Y:S01]  /*1520*/  UIMAD UR10, UR14, UR10, UR31 ;  /* 0x0000000a0e0a72a4 */ /* 0x000fe2000f8e021f */
[----:B------:R-:W-:Y:S01]  /*1530*/  @!UP0 UMOV UR8, UR11 ;  /* 0x0000000b00088c82 */ /* 0x000fe20008000000 */
[----:B------:R-:W-:-:S02]  /*1540*/  UIADD3 UR11, UPT, UPT, -UR5, URZ, URZ ;  /* 0x000000ff050b7290 */ /* 0x000fc4000fffe1ff */
[----:B------:R-:W-:Y:S02]  /*1550*/  @!UP0 USHF.R.U32.HI UR8, URZ, UR9, UR8 ;  /* 0x00000009ff088299 */ /* 0x000fe40008011608 */
[----:B------:R-:W-:Y:S02]  /*1560*/  UIADD3 UR9, UPT, UPT, -UR7, URZ, URZ ;  /* 0x000000ff07097290 */ /* 0x000fe4000fffe1ff */
[----:B------:R-:W-:Y:S02]  /*1570*/  @!UP0 USEL UR8, UR5, UR8, !UP2 ;  /* 0x0000000805088287 */ /* 0x000fe4000d000000 */
[----:B------:R-:W-:Y:S02]  /*1580*/  UIMAD UR9, UR19, UR9, UR4 ;  /* 0x00000009130972a4 */ /* 0x000fe4000f8e0204 */
[----:B------:R-:W-:Y:S02]  /*1590*/  @!UP0 UIADD3 UR7, UPT, UPT, UR7, -UR8, URZ ;  /* 0x8000000807078290 */ /* 0x000fe4000fffe0ff */
[----:B------:R-:W-:-:S02]  /*15a0*/  @!UP0 UIMAD UR6, UR9, UR6, UR8 ;  /* 0x00000006090682a4 */ /* 0x000fc4000f8e0208 */
[----:B------:R-:W-:Y:S02]  /*15b0*/  @!UP0 UIMAD UR4, UR7, UR19, UR5 ;  /* 0x00000013070482a4 */ /* 0x000fe4000f8e0205 */
[----:B------:R-:W-:Y:S02]  /*15c0*/  UIMAD UR30, UR20, UR11, UR30 ;  /* 0x0000000b141e72a4 */ /* 0x000fe4000f8e021e */
[----:B------:R-:W-:Y:S01]  /*15d0*/  UIMAD UR31, UR4, UR14, UR10 ;  /* 0x0000000e041f72a4 */ /* 0x000fe2000f8e020a */
[----:B------:R-:W-:Y:S02]  /*15e0*/  @!UP0 UMOV UR5, UR6 ;  /* 0x0000000600058c82 */ /* 0x000fe40008000000 */
[----:B------:R-:W-:-:S12]  /*15f0*/  UIMAD UR30, UR5, UR20, UR30 ;  /* 0x00000014051e72a4 */ /* 0x000fd8000f8e021e */
.L_x_18:
[----:B------:R-:W-:-:S09]  /*1600*/  UISETP.NE.AND UP0, UPT, UR22, 0x1, UPT ;  /* 0x000000011600788c */ /* 0x000fd2000bf05270 */
[----:B------:R-:W-:Y:S05]  /*1610*/  BRA.U UP0, `(.L_x_19) ;  /* 0x0000000100407547 */ /* 0x000fea000b800000 */
[----:B------:R-:W2:Y:S01]  /*1620*/  LDCU.128 UR8, c[0x0][0xb10] ;  /* 0x00016200ff0877ac */ /* 0x000ea20008000c00 */
[----:B------:R-:W3:Y:S01]  /*1630*/  LDCU UR12, c[0x0][0xb0c] ;  /* 0x00016180ff0c77ac */ /* 0x000ee20008000800 */
[----:B------:R-:W4:Y:S01]  /*1640*/  LDCU UR13, c[0x0][0xb20] ;  /* 0x00016400ff0d77ac */ /* 0x000f220008000800 */
[----:B--2---:R-:W-:Y:S02]  /*1650*/  UIMAD.WIDE.U32 UR4, UR30, UR8, URZ ;  /* 0x000000081e0472a5 */ /* 0x004fe4000f8e00ff */
[----:B------:R-:W-:Y:S02]  /*1660*/  UIMAD.WIDE.U32 UR6, UR31, UR11, URZ ;  /* 0x0000000b1f0672a5 */ /* 0x000fe4000f8e00ff */
[----:B---3--:R-:W-:Y:S02]  /*1670*/  UISETP.NE.AND UP0, UPT, UR12, 0x1, UPT ;  /* 0x000000010c00788c */ /* 0x008fe4000bf05270 */
[----:B------:R-:W-:-:S03]  /*1680*/  USHF.R.U32.HI UR5, URZ, UR9, UR5 ;  /* 0x00000009ff057299 */ /* 0x000fc60008011605 */
[----:B------:R-:W-:Y:S01]  /*1690*/  UMOV UR4, UR7 ;  /* 0x0000000700047c82 */ /* 0x000fe20008000000 */
[----:B------:R-:W-:Y:S02]  /*16a0*/  USEL UR5, UR30, UR5, !UP0 ;  /* 0x000000051e057287 */ /* 0x000fe4000c000000 */
[----:B------:R-:W-:Y:S02]  /*16b0*/  UISETP.NE.AND UP0, UPT, UR10, 0x1, UPT ;  /* 0x000000010a00788c */ /* 0x000fe4000bf05270 */
[----:B----4-:R-:W-:-:S04]  /*16c0*/  USHF.R.U32.HI UR4, URZ, UR13, UR4 ;  /* 0x0000000dff047299 */ /* 0x010fc80008011604 */
[----:B------:R-:W-:-:S04]  /*16d0*/  USEL UR4, UR31, UR4, !UP0 ;  /* 0x000000041f047287 */ /* 0x000fc8000c000000 */
[----:B------:R-:W-:Y:S02]  /*16e0*/  UIADD3 UR6, UPT, UPT, UR5, -UR4, URZ ;  /* 0x8000000405067290 */ /* 0x000fe4000fffe0ff */
[----:B------:R-:W-:Y:S02]  /*16f0*/  UIADD3 UR4, UPT, UPT, -UR5, UR4, URZ ;  /* 0x0000000405047290 */ /* 0x000fe4000fffe1ff */
[----:B------:R-:W-:Y:S02]  /*1700*/  UIMAD UR31, UR6, UR10, UR31 ;  /* 0x0000000a061f72a4 */ /* 0x000fe4000f8e021f */
[----:B------:R-:W-:-:S12]  /*1710*/  UIMAD UR30, UR4, UR12, UR30 ;  /* 0x0000000c041e72a4 */ /* 0x000fd8000f8e021e */
.L_x_19:
[----:B------:R-:W-:Y:S01]  /*1720*/  UISETP.NE.AND UP0, UPT, UR18, 0x2, UPT ;  /* 0x000000021200788c */ /* 0x000fe2000bf05270 */
[----:B------:R-:W-:Y:S09]  /*1730*/  BRA.U !UP5, `(.L_x_20) ;  /* 0x000000010d0c7547 */ /* 0x000ff2000b800000 */
[----:B------:R-:W-:Y:S01]  /*1740*/  UCGABAR_WAIT ;  /* 0x0000000000007dc7 */ /* 0x000fe20008000000 */
[----:B------:R-:W-:Y:S01]  /*1750*/  CCTL.IVALL ;  /* 0x00000000ff00798f */ /* 0x000fe20002000000 */
[----:B------:R-:W-:Y:S05]  /*1760*/  BRA `(.L_x_21) ;  /* 0x0000000000047947 */ /* 0x000fea0003800000 */
.L_x_20:
[----:B------:R-:W-:Y:S06]  /*1770*/  BAR.SYNC.DEFER_BLOCKING 0x0 ;  /* 0x0000000000007b1d */ /* 0x000fec0000010000 */
.L_x_21:
[----:B------:R-:W-:Y:S05]  /*1780*/  BRA.U UP0, `(.L_x_22) ;  /* 0x0000001100ec7547 */ /* 0x000fea000b800000 */
[----:B------:R-:W2:Y:S01]  /*1790*/  LDCU UR6, c[0x0][0x38c] ;  /* 0x00007180ff0677ac */ /* 0x000ea20008000800 */
[----:B------:R-:W-:Y:S01]  /*17a0*/  PLOP3.LUT P1, PT, PT, PT, UP3, 0x80, 0x8 ;  /* 0x000000000008781c */ /* 0x000fe20003f2f038 */
[----:B------:R-:W-:Y:S01]  /*17b0*/  IMAD.MOV.U32 R12, RZ, RZ, 0x1 ;  /* 0x00000001ff0c7424 */ /* 0x000fe200078e00ff */
[----:B------:R-:W-:Y:S01]  /*17c0*/  ISETP.EQ.OR P2, PT, R0, RZ, P3 ;  /* 0x000000ff0000720c */ /* 0x000fe20001f42670 */
[----:B------:R-:W-:Y:S01]  /*17d0*/  UISETP.NE.AND UP1, UPT, UR18, URZ, UPT ;  /* 0x000000ff1200728c */ /* 0x000fe2000bf25270 */
[----:B------:R-:W-:Y:S01]  /*17e0*/  PLOP3.LUT P1, PT, P1, PT, PT, 0x8, 0x80 ;  /* 0x000000000080781c */ /* 0x000fe20000f2e170 */
[----:B------:R-:W-:Y:S01]  /*17f0*/  USEL UR25, URZ, 0x1, UP6 ;  /* 0x00000001ff197887 */ /* 0x000fe2000b000000 */
[----:B------:R-:W-:Y:S01]  /*1800*/  CS2R R10, SRZ ;  /* 0x00000000000a7805 */ /* 0x000fe2000001ff00 */
[----:B------:R-:W-:Y:S01]  /*1810*/  IMAD.MOV.U32 R9, RZ, RZ, RZ ;  /* 0x000000ffff097224 */ /* 0x000fe200078e00ff */
[----:B------:R-:W3:Y:S01]  /*1820*/  LDCU UR39, c[0x0][0x370] ;  /* 0x00006e00ff2777ac */ /* 0x000ee20008000800 */
[----:B------:R-:W-:Y:S01]  /*1830*/  IMAD.MOV.U32 R8, RZ, RZ, 0x1 ;  /* 0x00000001ff087424 */ /* 0x000fe200078e00ff */
[----:B------:R-:W4:Y:S01]  /*1840*/  LDCU.64 UR28, c[0x0][0x348] ;  /* 0x00006900ff1c77ac */ /* 0x000f220008000a00 */
[----:B------:R-:W-:-:S02]  /*1850*/  USHF.R.U32.HI UR44, URZ, 0x7, UR24 ;  /* 0x00000007ff2c7899 */ /* 0x000fc40008011618 */
[----:B--2---:R-:W-:Y:S02]  /*1860*/  UIADD3 UR5, UPT, UPT, UR6, 0x7f, URZ ;  /* 0x0000007f06057890 */ /* 0x004fe4000fffe0ff */
[----:B------:R-:W-:Y:S02]  /*1870*/  UIADD3 UR46, UPT, UPT, UR6, 0xfe, URZ ;  /* 0x000000fe062e7890 */ /* 0x000fe4000fffe0ff */
[----:B------:R-:W-:Y:S01]  /*1880*/  USHF.R.S32.HI UR4, URZ, 0x1f, UR5 ;  /* 0x0000001fff047899 */ /* 0x000fe20008011405 */
[----:B------:R-:W2:Y:S03]  /*1890*/  LDCU UR38, c[0x0][0x374] ;  /* 0x00006e80ff2677ac */ /* 0x000ea60008000800 */
[----:B------:R-:W-:Y:S02]  /*18a0*/  ULEA.HI UR4, UR4, UR5, URZ, 0x7 ;  /* 0x0000000504047291 */ /* 0x000fe4000f8f38ff */
[----:B------:R-:W-:-:S02]  /*18b0*/  USEL UR25, UR25, 0x2, UP1 ;  /* 0x0000000219197887 */ /* 0x000fc40008800000 */
[----:B------:R-:W-:Y:S02]  /*18c0*/  USHF.R.S32.HI UR41, URZ, 0x7, UR4 ;  /* 0x00000007ff297899 */ /* 0x000fe40008011404 */
[----:B------:R-:W-:Y:S02]  /*18d0*/  UIADD3 UR4, UPT, UPT, UR6, -0x1, URZ ;  /* 0xffffffff06047890 */ /* 0x000fe4000fffe0ff */
[----:B------:R-:W-:Y:S02]  /*18e0*/  UISETP.LT.U32.AND UP0, UPT, UR41, 0x5, UPT ;  /* 0x000000052900788c */ /* 0x000fe4000bf01070 */
[----:B------:R-:W-:Y:S02]  /*18f0*/  UISETP.GE.U32.AND UP2, UPT, UR4, -0xff, UPT ;  /* 0xffffff010400788c */ /* 0x000fe4000bf46070 */
[----:B------:R-:W-:Y:S01]  /*1900*/  USEL UR40, UR41, 0x5, UP0 ;  /* 0x0000000529287887 */ /* 0x000fe20008000000 */
[----:B------:R-:W-:-:S03]  /*1910*/  UMOV UR5, URZ ;  /* 0x000000ff00057c82 */ /* 0x000fc60008000000 */
[----:B------:R-:W-:Y:S02]  /*1920*/  UIADD3 UR21, UPT, UPT, UR40, -0x1, URZ ;  /* 0xffffffff28157890 */ /* 0x000fe4000fffe0ff */
[----:B------:R-:W-:-:S03]  /*1930*/  UIADD3 UR43, UPT, UPT, UR41, -UR40, URZ ;  /* 0x80000028292b7290 */ /* 0x000fc6000fffe0ff */
[----:B------:R-:W-:-:S04]  /*1940*/  @UP2 UIADD3 UR21, UPT, UPT, UR40, URZ, URZ ;  /* 0x000000ff28152290 */ /* 0x000fc8000fffe0ff */
[----:B--234-:R-:W-:-:S12]  /*1950*/  UIADD3 UR21, UPT, UPT, UR21, 0x1, URZ ;  /* 0x0000000115157890 */ /* 0x01cfd8000fffe0ff */
.L_x_42:
[----:B------:R-:W-:Y:S01]  /*1960*/  UISETP.NE.AND UP0, UPT, UR45, URZ, UPT ;  /* 0x000000ff2d00728c */ /* 0x000fe2000bf05270 */
[----:B------:R-:W2:Y:S08]  /*1970*/  S2UR UR45, SR_CgaCtaId ;  /* 0x00000000002d79c3 */ /* 0x000eb00000008800 */
[----:B------:R-:W-:Y:S05]  /*1980*/  BRA.U UP0, `(.L_x_23) ;  /* 0x0000000100347547 */ /* 0x000fea000b800000 */
[----:B------:R-:W3:Y:S01]  /*1990*/  S2R R0, SR_CgaCtaId ;  /* 0x0000000000007919 */ /* 0x000ee20000008800 */
[----:B------:R-:W-:-:S04]  /*19a0*/  MOV R2, 0x400 ;  /* 0x0000040000027802 */ /* 0x000fc80000000f00 */
[----:B---3--:R-:W-:Y:S02]  /*19b0*/  LEA R0, R0, R2, 0x18 ;  /* 0x0000000200007211 */ /* 0x008fe400078ec0ff */
[----:B------:R-:W-:-:S03]  /*19c0*/  SHF.L.U32 R2, R8, 0x1f, RZ ;  /* 0x0000001f08027819 */ /* 0x000fc600000006ff */
[----:B------:R-:W-:-:S04]  /*19d0*/  IMAD R0, R9, 0x8, R0 ;  /* 0x0000000809007824 */ /* 0x000fc800078e0200 */
[----:B------:R-:W3:Y:S02]  /*19e0*/  SYNCS.PHASECHK.TRANS64.TRYWAIT P0, [R0+URZ+0x110], R2 ;  /* 0x00011002000075a7 */ /* 0x000ee400080011ff */
[----:B---3--:R-:W-:Y:S05]  /*19f0*/  @!P0 BRA `(.L_x_24) ;  /* 0x0000007c00f88947 */ /* 0x008fea0003800000 */
.L_x_133:
[----:B------:R-:W-:Y:S01]  /*1a00*/  VIADD R9, R9, 0x1 ;  /* 0x0000000109097836 */ /* 0x000fe20000000000 */
[----:B------:R3:W-:Y:S04]  /*1a10*/  SYNCS.ARRIVE.TRANS64.A1T0 RZ, [R0+URZ+0x100], RZ ;  /* 0x000100ff00ff79a7 */ /* 0x0007e800081000ff */
[----:B------:R-:W-:-:S04]  /*1a20*/  ISETP.NE.AND P0, PT, R9, 0x2, PT ;  /* 0x000000020900780c */ /* 0x000fc80003f05270 */
[----:B------:R-:W-:Y:S02]  /*1a30*/  SEL R9, R9, RZ, P0 ;  /* 0x000000ff09097207 */ /* 0x000fe40000000000 */
[----:B---3--:R-:W-:-:S04]  /*1a40*/  SEL R0, RZ, 0x1, P0 ;  /* 0x00000001ff007807 */ /* 0x008fc80000000000 */
[----:B------:R-:W-:-:S07]  /*1a50*/  LOP3.LUT R8, R8, R0, RZ, 0x3c, !PT ;  /* 0x0000000008087212 */ /* 0x000fce00078e3cff */
.L_x_23:
[----:B------:R-:W-:Y:S01]  /*1a60*/  UMOV UR6, 0x400 ;  /* 0x0000040000067882 */ /* 0x000fe20000000000 */
[----:B------:R-:W-:Y:S01]  /*1a70*/  SHF.L.U32 R0, R12, 0x1f, RZ ;  /* 0x0000001f0c007819 */ /* 0x000fe200000006ff */
[----:B--2---:R-:W-:Y:S02]  /*1a80*/  ULEA UR6, UR45, UR6, 0x18 ;  /* 0x000000062d067291 */ /* 0x004fe4000f8ec0ff */
[----:B------:R-:W-:Y:S02]  /*1a90*/  UISETP.GE.U32.AND UP0, UPT, UR46, 0xff, UPT ;  /* 0x000000ff2e00788c */ /* 0x000fe4000bf06070 */
[----:B------:R-:W-:Y:S02]  /*1aa0*/  ULEA UR4, UR5, UR6, 0x3 ;  /* 0x0000000605047291 */ /* 0x000fe4000f8e18ff */
[----:B------:R-:W-:Y:S02]  /*1ab0*/  USHF.L.U32 UR35, UR30, 0x6, URZ ;  /* 0x000000061e237899 */ /* 0x000fe400080006ff */
[----:B------:R-:W-:Y:S01]  /*1ac0*/  ULEA UR11, UR31, UR44, 0x8 ;  /* 0x0000002c1f0b7291 */ /* 0x000fe2000f8e40ff */
[----:B------:R-:W-:-:S04]  /*1ad0*/  UMOV UR13, URZ ;  /* 0x000000ff000d7c82 */ /* 0x000fc80008000000 */
[----:B------:R2:W3:Y:S01]  /*1ae0*/  SYNCS.PHASECHK.TRANS64.TRYWAIT P0, [UR4+0x28], R0 ;  /* 0x00002800ff0075a7 */ /* 0x0004e20008001104 */
[----:B------:R-:W-:Y:S06]  /*1af0*/  BRA.U !UP0, `(.L_x_25) ;  /* 0x0000000108bc7547 */ /* 0x000fec000b800000 */
[----:B------:R-:W-:Y:S01]  /*1b00*/  UMOV UR7, URZ ;  /* 0x000000ff00077c82 */ /* 0x000fe20008000000 */
[----:B------:R-:W-:-:S05]  /*1b10*/  UMOV UR4, UR5 ;  /* 0x0000000500047c82 */ /* 0x000fca0008000000 */
.L_x_31:
[----:B------:R-:W-:Y:S01]  /*1b20*/  ULEA UR33, UR4, UR6, 0x3 ;  /* 0x0000000604217291 */ /* 0x000fe2000f8e18ff */
[----:B---3--:R-:W-:Y:S01]  /*1b30*/  @!P3 MOV R2, 0xa000 ;  /* 0x0000a0000002b802 */ /* 0x008fe20000000f00 */
[----:B-1-34-:R-:W-:Y:S10]  /*1b40*/  @P0 BRA `(.L_x_26) ;  /* 0x00000000000c0947 */ /* 0x01aff40003800000 */
[----:B------:R-:W-:-:S04]  /*1b50*/  SHF.L.U32 R3, R12, 0x1f, RZ ;  /* 0x0000001f0c037819 */ /* 0x000fc800000006ff */
[----:B------:R-:W3:Y:S02]  /*1b60*/  SYNCS.PHASECHK.TRANS64.TRYWAIT P0, [UR33+0x28], R3 ;  /* 0x00002803ff0075a7 */ /* 0x000ee40008001121 */
[----:B---3--:R-:W-:Y:S05]  /*1b70*/  @!P0 BRA `(.L_x_27) ;  /* 0x0000007c00ac8947 */ /* 0x008fea0003800000 */
.L_x_26:
[----:B------:R3:W-:Y:S01]  /*1b80*/  @!P3 SYNCS.ARRIVE.TRANS64 RZ, [UR33], R2 ;  /* 0x00000002ffffb9a7 */ /* 0x0007e20008000021 */
[----:B------:R-:W-:-:S04]  /*1b90*/  ULOP3.LUT UR5, UR25, 0x2, URZ, 0xfc, !UPT ;  /* 0x0000000219057892 */ /* 0x000fc8000f8efcff */
[----:B------:R-:W-:-:S09]  /*1ba0*/  UISETP.NE.AND UP0, UPT, UR5, 0x2, UPT ;  /* 0x000000020500788c */ /* 0x000fd2000bf05270 */
[----:B------:R-:W-:Y:S05]  /*1bb0*/  BRA.U UP0, `(.L_x_28) ;  /* 0x0000000100047547 */ /* 0x000fea000b800000 */
[----:B-1----:R-:W-:Y:S05]  /*1bc0*/  BPT.TRAP 0x1 ;  /* 0x000000040000795c */ /* 0x002fea0000300000 */
.L_x_28:
[----:B------:R-:W-:Y:S04]  /*1bd0*/  BSSY.RECONVERGENT B0, `(.L_x_29) ;  /* 0x0000003000007945 */ /* 0x000fe80003800200 */
[----:B------:R-:W-:Y:S05]  /*1be0*/  @P2 BRA `(.L_x_30) ;  /* 0x0000000000042947 */ /* 0x000fea0003800000 */
[----:B-1----:R-:W-:Y:S05]  /*1bf0*/  BPT.TRAP 0x1 ;  /* 0x000000040000795c */ /* 0x002fea0000300000 */
.L_x_30:
[----:B-1----:R-:W-:Y:S05]  /*1c00*/  BSYNC.RECONVERGENT B0 ;  /* 0x0000000000007941 */ /* 0x002fea0003800200 */
.L_x_29:
[----:B------:R-:W-:Y:S02]  /*1c10*/  UIADD3 UR5, UPT, UPT, UR4, 0x1, URZ ;  /* 0x0000000104057890 */ /* 0x000fe4000fffe0ff */
[----:B------:R-:W-:Y:S02]  /*1c20*/  USHF.L.U32 UR34, UR7, 0x7, URZ ;  /* 0x0000000707227899 */ /* 0x000fe400080006ff */
[----:B------:R-:W-:Y:S02]  /*1c30*/  UISETP.NE.AND UP0, UPT, UR5, 0x5, UPT ;  /* 0x000000050500788c */ /* 0x000fe4000bf05270 */
[----:B------:R-:W-:Y:S02]  /*1c40*/  UIADD3 UR7, UPT, UPT, UR7, 0x1, URZ ;  /* 0x0000000107077890 */ /* 0x000fe4000fffe0ff */
[----:B------:R-:W-:Y:S02]  /*1c50*/  USEL UR9, URZ, 0x1, UP0 ;  /* 0x00000001ff097887 */ /* 0x000fe40008000000 */
[----:B------:R-:W-:-:S02]  /*1c60*/  USEL UR5, UR5, URZ, UP0 ;  /* 0x000000ff05057287 */ /* 0x000fc40008000000 */
[----:B------:R-:W-:Y:S02]  /*1c70*/  UIADD3 UR14, UP0, UPT, UR28, 0x180, URZ ;  /* 0x000001801c0e7890 */ /* 0x000fe4000ff1e0ff */
[----:B------:R-:W-:Y:S01]  /*1c80*/  ULEA UR8, UR5, UR6, 0x3 ;  /* 0x0000000605087291 */ /* 0x000fe2000f8e18ff */
[----:B------:R-:W-:Y:S01]  /*1c90*/  LOP3.LUT R12, R12, UR9, RZ, 0x3c, !PT ;  /* 0x000000090c0c7c12 */ /* 0x000fe2000f8e3cff */
[----:B------:R-:W-:Y:S02]  /*1ca0*/  ULEA UR32, UR4, UR6, 0xd ;  /* 0x0000000604207291 */ /* 0x000fe4000f8e68ff */
[----:B------:R-:W-:Y:S01]  /*1cb0*/  UIADD3 UR16, UP1, UPT, UR28, 0x80, URZ ;  /* 0x000000801c107890 */ /* 0x000fe2000ff3e0ff */
[----:B--2---:R-:W-:Y:S01]  /*1cc0*/  SHF.L.U32 R0, R12, 0x1f, RZ ;  /* 0x0000001f0c007819 */ /* 0x004fe200000006ff */
[----:B------:R-:W-:Y:S02]  /*1cd0*/  UIADD3.X UR15, UPT, UPT, URZ, UR29, URZ, UP0, !UPT ;  /* 0x0000001dff0f7290 */ /* 0x000fe400087fe4ff */
[----:B------:R-:W-:Y:S01]  /*1ce0*/  UISETP.NE.AND UP0, UPT, UR7, UR21, UPT ;  /* 0x000000150700728c */ /* 0x000fe2000bf05270 */
[----:B------:R4:W1:Y:S01]  /*1cf0*/  SYNCS.PHASECHK.TRANS64.TRYWAIT P0, [UR8+0x28], R0 ;  /* 0x00002800ff0075a7 */ /* 0x0008620008001108 */
[----:B------:R-:W-:-:S02]  /*1d00*/  ULEA UR8, UR4, UR24, 0xf ;  /* 0x0000001804087291 */ /* 0x000fc4000f8e78ff */
[----:B------:R-:W-:Y:S02]  /*1d10*/  UIADD3.X UR17, UPT, UPT, URZ, UR29, URZ, UP1, !UPT ;  /* 0x0000001dff117290 */ /* 0x000fe40008ffe4ff */
[----:B------:R-:W-:Y:S02]  /*1d20*/  UIADD3 UR32, UPT, UPT, UR32, 0x6400, URZ ;  /* 0x0000640020207890 */ /* 0x000fe4000fffe0ff */
[----:B------:R-:W-:Y:S01]  /*1d30*/  UIADD3 UR8, UPT, UPT, UR6, 0x10400, UR8 ;  /* 0x0001040006087890 */ /* 0x000fe2000fffe008 */
[----:B------:R-:W-:Y:S01]  /*1d40*/  UMOV UR18, 0x0 ;  /* 0x0000000000127882 */ /* 0x000fe20000000000 */
[----:B------:R-:W-:Y:S01]  /*1d50*/  UMOV UR19, 0x10000000 ;  /* 0x1000000000137882 */ /* 0x000fe20000000000 */
[----:B------:R-:W-:Y:S01]  /*1d60*/  UMOV UR4, 0xff0000 ;  /* 0x00ff000000047882 */ /* 0x000fe20000000000 */
[----:B------:R-:W-:Y:S01]  /*1d70*/  UMOV UR12, UR36 ;  /* 0x00000024000c7c82 */ /* 0x000fe20008000000 */
[----:B------:R-:W-:Y:S01]  /*1d80*/  UMOV UR9, UR33 ;  /* 0x0000002100097c82 */ /* 0x000fe20008000000 */
[----:B------:R-:W-:Y:S01]  /*1d90*/  UMOV UR10, UR34 ;  /* 0x00000022000a7c82 */ /* 0x000fe20008000000 */
[----:B------:R-:W-:Y:S01]  /*1da0*/  UTMALDG.3D [UR32], [UR16], desc[UR18] ;  /* 0x00001220100075b4 */ /* 0x000fe20008011000 */
[----:B------:R-:W-:Y:S01]  /*1db0*/  UMOV UR13, UR21 ;  /* 0x00000015000d7c82 */ /* 0x000fe20008000000 */
[----:B------:R2:W-:Y:S02]  /*1dc0*/  UTMALDG.3D.MULTICAST [UR8], [UR14], UR4, desc[UR18] ;  /* 0x000012080e0073b4 */ /* 0x0005e40008011804 */
[----:B--2---:R-:W-:Y:S01]  /*1dd0*/  UMOV UR4, UR5 ;  /* 0x0000000500047c82 */ /* 0x004fe20008000000 */
[----:B------:R-:W-:Y:S05]  /*1de0*/  BRA.U UP0, `(.L_x_31) ;  /* 0xfffffffd004c7547 */ /* 0x000fea000b83ffff */
.L_x_25:
[----:B------:R-:W-:Y:S01]  /*1df0*/  ULEA UR4, UR5, UR6, 0x3 ;  /* 0x0000000605047291 */ /* 0x000fe2000f8e18ff */
[----:B--2-4-:R-:W-:Y:S01]  /*1e00*/  SHF.L.U32 R0, R12, 0x1f, RZ ;  /* 0x0000001f0c007819 */ /* 0x014fe200000006ff */
[----:B------:R-:W-:Y:S01]  /*1e10*/  @!P1 SYNCS.ARRIVE.TRANS64.A1T0 RZ, [UR6+0x98], RZ ;  /* 0x000098ffffff99a7 */ /* 0x000fe20008100006 */
[----:B------:R-:W-:-:S06]  /*1e20*/  UISETP.GT.AND UP0, UPT, UR41, UR40, UPT ;  /* 0x000000282900728c */ /* 0x000fcc000bf04270 */
[----:B-1-3--:R1:W2:Y:S03]  /*1e30*/  SYNCS.PHASECHK.TRANS64.TRYWAIT P0, [UR4+0x28], R0 ;  /* 0x00002800ff0075a7 */ /* 0x00a2a60008001104 */
[----:B------:R-:W-:Y:S05]  /*1e40*/  BRA.U !UP0, `(.L_x_32) ;  /* 0x0000000108c07547 */ /* 0x000fea000b800000 */
[----:B------:R-:W-:Y:S01]  /*1e50*/  UIADD3 UR26, UPT, UPT, UR43, UR13, URZ ;  /* 0x0000000d2b1a7290 */ /* 0x000fe2000fffe0ff */
[----:B------:R-:W-:-:S11]  /*1e60*/  UMOV UR4, UR5 ;  /* 0x0000000500047c82 */ /* 0x000fd60008000000 */
.L_x_38:
[----:B------:R-:W-:Y:S01]  /*1e70*/  ULEA UR17, UR4, UR6, 0x3 ;  /* 0x0000000604117291 */ /* 0x000fe2000f8e18ff */
[----:B--2---:R-:W-:Y:S01]  /*1e80*/  @!P3 MOV R2, 0xa000 ;  /* 0x0000a0000002b802 */ /* 0x004fe20000000f00 */
[----:B--234-:R-:W-:Y:S10]  /*1e90*/  @P0 BRA `(.L_x_33) ;  /* 0x00000000000c0947 */ /* 0x01cff40003800000 */
[----:B------:R-:W-:-:S04]  /*1ea0*/  SHF.L.U32 R3, R12, 0x1f, RZ ;  /* 0x0000001f0c037819 */ /* 0x000fc800000006ff */
[----:B------:R-:W2:Y:S02]  /*1eb0*/  SYNCS.PHASECHK.TRANS64.TRYWAIT P0, [UR17+0x28], R3 ;  /* 0x00002803ff0075a7 */ /* 0x000ea40008001111 */
[----:B--2---:R-:W-:Y:S05]  /*1ec0*/  @!P0 BRA `(.L_x_34) ;  /* 0x0000007800f08947 */ /* 0x004fea0003800000 */
.L_x_33:
[----:B------:R2:W-:Y:S01]  /*1ed0*/  @!P3 SYNCS.ARRIVE.TRANS64 RZ, [UR17], R2 ;  /* 0x00000002ffffb9a7 */ /* 0x0005e20008000011 */
[----:B------:R-:W-:-:S04]  /*1ee0*/  ULOP3.LUT UR5, UR25, 0x2, URZ, 0xfc, !UPT ;  /* 0x0000000219057892 */ /* 0x000fc8000f8efcff */
[----:B------:R-:W-:-:S09]  /*1ef0*/  UISETP.NE.AND UP0, UPT, UR5, 0x2, UPT ;  /* 0x000000020500788c */ /* 0x000fd2000bf05270 */
[----:B------:R-:W-:Y:S05]  /*1f00*/  BRA.U UP0, `(.L_x_35) ;  /* 0x0000000100047547 */ /* 0x000fea000b800000 */
[----:B------:R-:W-:Y:S05]  /*1f10*/  BPT.TRAP 0x1 ;  /* 0x000000040000795c */ /* 0x000fea0000300000 */
.L_x_35:
[----:B------:R-:W-:Y:S04]  /*1f20*/  BSSY.RECONVERGENT B0, `(.L_x_36) ;  /* 0x0000003000007945 */ /* 0x000fe80003800200 */
[----:B------:R-:W-:Y:S05]  /*1f30*/  @P2 BRA `(.L_x_37) ;  /* 0x0000000000042947 */ /* 0x000fea0003800000 */
[----:B------:R-:W-:Y:S05]  /*1f40*/  BPT.TRAP 0x1 ;  /* 0x000000040000795c */ /* 0x000fea0000300000 */
.L_x_37:
[----:B------:R-:W-:Y:S05]  /*1f50*/  BSYNC.RECONVERGENT B0 ;  /* 0x0000000000007941 */ /* 0x000fea0003800200 */
.L_x_36:
[----:B------:R-:W-:Y:S02]  /*1f60*/  UIADD3 UR5, UPT, UPT, UR4, 0x1, URZ ;  /* 0x0000000104057890 */ /* 0x000fe4000fffe0ff */
[----:B------:R-:W-:Y:S02]  /*1f70*/  USHF.L.U32 UR18, UR13, 0x7, URZ ;  /* 0x000000070d127899 */ /* 0x000fe400080006ff */
[----:B------:R-:W-:Y:S02]  /*1f80*/  UISETP.NE.AND UP0, UPT, UR5, 0x5, UPT ;  /* 0x000000050500788c */ /* 0x000fe4000bf05270 */
[----:B------:R-:W-:Y:S02]  /*1f90*/  UIADD3 UR13, UPT, UPT, UR13, 0x1, URZ ;  /* 0x000000010d0d7890 */ /* 0x000fe4000fffe0ff */
[----:B------:R-:W-:Y:S02]  /*1fa0*/  USEL UR8, URZ, 0x1, UP0 ;  /* 0x00000001ff087887 */ /* 0x000fe40008000000 */
[----:B------:R-:W-:-:S02]  /*1fb0*/  USEL UR5, UR5, URZ, UP0 ;  /* 0x000000ff05057287 */ /* 0x000fc40008000000 */
[----:B------:R-:W-:Y:S02]  /*1fc0*/  UIADD3 UR14, UP0, UPT, UR28, 0x180, URZ ;  /* 0x000001801c0e7890 */ /* 0x000fe4000ff1e0ff */
[----:B------:R-:W-:Y:S01]  /*1fd0*/  LOP3.LUT R12, R12, UR8, RZ, 0x3c, !PT ;  /* 0x000000080c0c7c12 */ /* 0x000fe2000f8e3cff */
[----:B------:R-:W-:Y:S02]  /*1fe0*/  ULEA UR16, UR4, UR6, 0xd ;  /* 0x0000000604107291 */ /* 0x000fe4000f8e68ff */
[----:B------:R-:W-:Y:S01]  /*1ff0*/  UIADD3 UR22, UP1, UPT, UR28, 0x80, URZ ;  /* 0x000000801c167890 */ /* 0x000fe2000ff3e0ff */
[----:B-1----:R-:W-:Y:S01]  /*2000*/  SHF.L.U32 R0, R12, 0x1f, RZ ;  /* 0x0000001f0c007819 */ /* 0x002fe200000006ff */
[----:B------:R-:W-:Y:S02]  /*2010*/  UIADD3.X UR15, UPT, UPT, URZ, UR29, URZ, UP0, !UPT ;  /* 0x0000001dff0f7290 */ /* 0x000fe400087fe4ff */
[----:B------:R-:W-:Y:S02]  /*2020*/  ULEA UR8, UR4, UR24, 0xf ;  /* 0x0000001804087291 */ /* 0x000fe4000f8e78ff */
[----:B------:R-:W-:-:S02]  /*2030*/  UISETP.NE.AND UP0, UPT, UR13, UR26, UPT ;  /* 0x0000001a0d00728c */ /* 0x000fc4000bf05270 */
[----:B------:R-:W-:Y:S02]  /*2040*/  ULEA UR7, UR5, UR6, 0x3 ;  /* 0x0000000605077291 */ /* 0x000fe4000f8e18ff */
[----:B------:R-:W-:Y:S02]  /*2050*/  UIADD3 UR16, UPT, UPT, UR16, 0x6400, URZ ;  /* 0x0000640010107890 */ /* 0x000fe4000fffe0ff */
[----:B------:R-:W-:Y:S02]  /*2060*/  UIADD3.X UR23, UPT, UPT, URZ, UR29, URZ, UP1, !UPT ;  /* 0x0000001dff177290 */ /* 0x000fe40008ffe4ff */
[----:B------:R-:W-:Y:S01]  /*2070*/  UIADD3 UR8, UPT, UPT, UR6, 0x10400, UR8 ;  /* 0x0001040006087890 */ /* 0x000fe2000fffe008 */
[----:B------:R-:W-:Y:S01]  /*2080*/  UMOV UR30, 0x0 ;  /* 0x00000000001e7882 */ /* 0x000fe20000000000 */
[----:B------:R-:W-:Y:S01]  /*2090*/  UMOV UR31, 0x10000000 ;  /* 0x10000000001f7882 */ /* 0x000fe20000000000 */
[----:B------:R-:W-:Y:S01]  /*20a0*/  UMOV UR19, UR35 ;  /* 0x0000002300137c82 */ /* 0x000fe20008000000 */
[----:B------:R-:W-:Y:S01]  /*20b0*/  UMOV UR20, UR36 ;  /* 0x0000002400147c82 */ /* 0x000fe20008000000 */
[----:B------:R3:W4:Y:S01]  /*20c0*/  SYNCS.PHASECHK.TRANS64.TRYWAIT P0, [UR7+0x28], R0 ;  /* 0x00002800ff0075a7 */ /* 0x0007220008001107 */
[----:B------:R-:W-:Y:S01]  /*20d0*/  UMOV UR4, 0xff0000 ;  /* 0x00ff000000047882 */ /* 0x000fe20000000000 */
[----:B------:R-:W-:Y:S01]  /*20e0*/  UMOV UR12, UR36 ;  /* 0x00000024000c7c82 */ /* 0x000fe20008000000 */
[----:B------:R-:W-:Y:S01]  /*20f0*/  UMOV UR9, UR17 ;  /* 0x0000001100097c82 */ /* 0x000fe20008000000 */
[----:B------:R-:W-:Y:S01]  /*2100*/  UMOV UR10, UR18 ;  /* 0x00000012000a7c82 */ /* 0x000fe20008000000 */
[----:B------:R-:W-:Y:S01]  /*2110*/  UTMALDG.3D [UR16], [UR22], desc[UR30] ;  /* 0x00001e10160075b4 */ /* 0x000fe20008011000 */
[----:B------:R1:W-:Y:S02]  /*2120*/  UTMALDG.3D.MULTICAST [UR8], [UR14], UR4, desc[UR30] ;  /* 0x00001e080e0073b4 */ /* 0x0003e40008011804 */
[----:B-1----:R-:W-:Y:S01]  /*2130*/  UMOV UR4, UR5 ;  /* 0x0000000500047c82 */ /* 0x002fe20008000000 */
[----:B------:R-:W-:Y:S05]  /*2140*/  BRA.U UP0, `(.L_x_38) ;  /* 0xfffffffd00487547 */ /* 0x000fea000b83ffff */
.L_x_32:
[C---:B------:R-:W-:Y:S01]  /*2150*/  LEA R3, R11.reuse, UR6, 0x3 ;  /* 0x000000060b037c11 */ /* 0x040fe2000f8e18ff */
[----:B------:R-:W-:Y:S01]  /*2160*/  NOP ;  /* 0x0000000000007918 */ /* 0x000fe20000000000 */
[----:B-1-3--:R-:W-:Y:S02]  /*2170*/  SHF.L.U32 R0, R10, 0x1f, RZ ;  /* 0x0000001f0a007819 */ /* 0x00afe400000006ff */
[----:B------:R-:W-:Y:S02]  /*2180*/  LEA R4, R11, UR6, 0x4 ;  /* 0x000000060b047c11 */ /* 0x000fe4000f8e20ff */
[----:B--2-4-:R-:W1:Y:S02]  /*2190*/  SYNCS.PHASECHK.TRANS64.TRYWAIT P0, [R3+URZ+0xa0], R0 ;  /* 0x0000a000030075a7 */ /* 0x014e6400080011ff */
[----:B-1----:R-:W-:Y:S05]  /*21a0*/  @!P0 BRA `(.L_x_39) ;  /* 0x0000007800508947 */ /* 0x002fea0003800000 */
.L_x_136:
[----:B------:R-:W2:Y:S01]  /*21b0*/  LDS.128 R4, [R4+0x130] ;  /* 0x0001300004047984 */ /* 0x000ea20000000c00 */
[----:B------:R-:W-:Y:S01]  /*21c0*/  UISETP.GE.AND UP0, UPT, UR42, 0x1, UPT ;  /* 0x000000012a00788c */ /* 0x000fe2000bf06270 */
[----:B------:R-:W-:Y:S01]  /*21d0*/  @!PT LDS RZ, [RZ] ;  /* 0x00000000fffff984 */ /* 0x000fe20000000800 */
[----:B------:R-:W-:Y:S01]  /*21e0*/  @!PT LDS RZ, [RZ] ;  /* 0x00000000fffff984 */ /* 0x000fe20000000800 */
[----:B------:R-:W-:Y:S01]  /*21f0*/  @!PT LDS RZ, [RZ] ;  /* 0x00000000fffff984 */ /* 0x000fe20000000800 */
[----:B------:R-:W-:Y:S01]  /*2200*/  @!PT LDS RZ, [RZ] ;  /* 0x00000000fffff984 */ /* 0x000fe20000000800 */
[----:B------:R3:W-:Y:S06]  /*2210*/  MEMBAR.ALL.CTA ;  /* 0x0000000000007992 */ /* 0x0007ec0000008000 */
[----:B---3--:R-:W3:Y:S01]  /*2220*/  FENCE.VIEW.ASYNC.S ;  /* 0x00000000000073c6 */ /* 0x008ee20000000000 */
[----:B--2---:R-:W-:-:S13]  /*2230*/  LOP3.LUT P0, RZ, R6, 0x1, RZ, 0xc0, !PT ;  /* 0x0000000106ff7812 */ /* 0x004fda000780c0ff */
[----:B---3--:R-:W-:Y:S01]  /*2240*/  VOTEU.ANY UP1, P0 ;  /* 0x0000000000ff7886 */ /* 0x008fe20000020100 */
[----:B------:R-:W-:-:S13]  /*2250*/  PLOP3.LUT P0, PT, PT, PT, UP1, 0x80, 0x8 ;  /* 0x000000000008781c */ /* 0x000fda0003f0f018 */
[----:B-1----:R-:W-:Y:S02]  /*2260*/  @P0 LOP3.LUT R0, R5, 0xffff, RZ, 0xc0, !PT ;  /* 0x0000ffff05000812 */ /* 0x002fe400078ec0ff */
[----:B------:R-:W-:Y:S02]  /*2270*/  @P0 MOV R2, R4 ;  /* 0x0000000400020202 */ /* 0x000fe40000000f00 */
[----:B------:R-:W-:Y:S01]  /*2280*/  @P0 R2UR UR7, R0 ;  /* 0x00000000000702ca */ /* 0x000fe200000e0000 */
[----:B------:R-:W-:Y:S01]  /*2290*/  VIADD R0, R3, 0xb0 ;  /* 0x000000b003007836 */ /* 0x000fe20000000000 */
[----:B------:R-:W-:Y:S02]  /*22a0*/  @P0 SHF.R.U32.HI R4, RZ, 0x10, R5 ;  /* 0x00000010ff040819 */ /* 0x000fe40000011605 */
[----:B------:R-:W-:Y:S02]  /*22b0*/  @P0 R2UR UR8, R2 ;  /* 0x00000000020802ca */ /* 0x000fe400000e0000 */
[----:B------:R-:W-:-:S02]  /*22c0*/  PRMT R0, RZ, 0x654, R0 ;  /* 0x00000654ff007816 */ /* 0x000fc40000000000 */
[----:B------:R-:W-:Y:S02]  /*22d0*/  @P0 R2UR UR4, R4 ;  /* 0x00000000040402ca */ /* 0x000fe400000e0000 */
[----:B------:R1:W-:Y:S03]  /*22e0*/  SYNCS.ARRIVE.TRANS64.RED.A1T0 RZ, [R0+URZ], RZ ;  /* 0x000000ff00ff79a7 */ /* 0x0003e600081004ff */
[----:B------:R-:W-:-:S04]  /*22f0*/  @UP1 UMOV UR27, UR7 ;  /* 0x00000007001b1c82 */ /* 0x000fc80008000000 */
[----:B------:R-:W-:-:S04]  /*2300*/  @UP1 UMOV UR37, UR8 ;  /* 0x0000000800251c82 */ /* 0x000fc80008000000 */
[----:B------:R-:W-:Y:S01]  /*2310*/  @UP1 UMOV UR36, UR4 ;  /* 0x0000000400241c82 */ /* 0x000fe20008000000 */
[----:B------:R-:W-:Y:S05]  /*2320*/  BRA.U !UP0, `(.L_x_40) ;  /* 0x0000000108d47547 */ /* 0x000fea000b800000 */
[----:B------:R-:W2:Y:S01]  /*2330*/  LDCU.128 UR12, c[0x0][0xb10] ;  /* 0x00016200ff0c77ac */ /* 0x000ea20008000c00 */
[----:B------:R-:W3:Y:S01]  /*2340*/  LDCU UR26, c[0x0][0xb20] ;  /* 0x00016400ff1a77ac */ /* 0x000ee20008000800 */
[----:B------:R-:W4:Y:S01]  /*2350*/  LDCU UR20, c[0x0][0xb0c] ;  /* 0x00016180ff1477ac */ /* 0x000f220008000800 */
[----:B------:R-:W1:Y:S01]  /*2360*/  LDCU.64 UR10, c[0x0][0xb28] ;  /* 0x00016500ff0a77ac */ /* 0x000e620008000a00 */
[----:B------:R-:W-:Y:S02]  /*2370*/  UISETP.NE.AND UP3, UPT, UR42, 0x1, UPT ;  /* 0x000000012a00788c */ /* 0x000fe4000bf65270 */
[----:B--2---:R-:W-:Y:S02]  /*2380*/  UIMAD.WIDE.U32 UR16, UR38, UR15, URZ ;  /* 0x0000000f261072a5 */ /* 0x004fe4000f8e00ff */
[----:B------:R-:W-:Y:S02]  /*2390*/  UIMAD.WIDE.U32 UR8, UR39, UR12, URZ ;  /* 0x0000000c270872a5 */ /* 0x000fe4000f8e00ff */
[----:B------:R-:W-:-:S02]  /*23a0*/  UISETP.NE.AND UP0, UPT, UR14, 0x1, UPT ;  /* 0x000000010e00788c */ /* 0x000fc4000bf05270 */
[----:B------:R-:W-:Y:S01]  /*23b0*/  UIMAD.WIDE.U32 UR22, UR27, UR15, URZ ;  /* 0x0000000f1b1672a5 */ /* 0x000fe2000f8e00ff */
[----:B------:R-:W-:Y:S02]  /*23c0*/  UMOV UR16, UR17 ;  /* 0x0000001100107c82 */ /* 0x000fe40008000000 */
[----:B------:R-:W-:Y:S01]  /*23d0*/  UMOV UR8, UR9 ;  /* 0x0000000900087c82 */ /* 0x000fe20008000000 */
[----:B---3--:R-:W-:Y:S02]  /*23e0*/  USHF.R.U32.HI UR16, URZ, UR26, UR16 ;  /* 0x0000001aff107299 */ /* 0x008fe40008011610 */
[----:B----4-:R-:W-:Y:S02]  /*23f0*/  UISETP.NE.AND UP2, UPT, UR20, 0x1, UPT ;  /* 0x000000011400788c */ /* 0x010fe4000bf45270 */
[----:B------:R-:W-:Y:S02]  /*2400*/  USHF.R.U32.HI UR8, URZ, UR13, UR8 ;  /* 0x0000000dff087299 */ /* 0x000fe40008011608 */
[----:B------:R-:W-:-:S02]  /*2410*/  USEL UR7, UR38, UR16, !UP0 ;  /* 0x0000001026077287 */ /* 0x000fc4000c000000 */
[----:B------:R-:W-:Y:S02]  /*2420*/  USEL UR8, UR39, UR8, !UP2 ;  /* 0x0000000827087287 */ /* 0x000fe4000d000000 */
[----:B-1----:R-:W-:Y:S01]  /*2430*/  UIMAD.WIDE.U32 UR16, UR7, UR10, URZ ;  /* 0x0000000a071072a5 */ /* 0x002fe2000f8e00ff */
[----:B------:R-:W-:Y:S01]  /*2440*/  UMOV UR4, UR23 ;  /* 0x0000001700047c82 */ /* 0x000fe20008000000 */
[----:B------:R-:W-:Y:S02]  /*2450*/  UIMAD.WIDE.U32 UR18, UR37, UR12, URZ ;  /* 0x0000000c251272a5 */ /* 0x000fe4000f8e00ff */
[----:B------:R-:W-:-:S03]  /*2460*/  UIMAD.WIDE.U32 UR22, UR8, UR10, URZ ;  /* 0x0000000a081672a5 */ /* 0x000fc6000f8e00ff */
[----:B------:R-:W-:Y:S01]  /*2470*/  UMOV UR16, UR17 ;  /* 0x0000001100107c82 */ /* 0x000fe20008000000 */
[----:B------:R-:W-:Y:S02]  /*2480*/  USHF.R.U32.HI UR4, URZ, UR26, UR4 ;  /* 0x0000001aff047299 */ /* 0x000fe40008011604 */
[----:B------:R-:W-:Y:S01]  /*2490*/  @UP3 USHF.R.U32.HI UR7, URZ, UR11, UR16 ;  /* 0x0000000bff073299 */ /* 0x000fe20008011610 */
[----:B------:R-:W-:Y:S01]  /*24a0*/  UMOV UR18, UR19 ;  /* 0x0000001300127c82 */ /* 0x000fe20008000000 */
[----:B------:R-:W-:Y:S01]  /*24b0*/  UMOV UR22, UR23 ;  /* 0x0000001700167c82 */ /* 0x000fe20008000000 */
[----:B------:R-:W-:Y:S02]  /*24c0*/  USHF.R.U32.HI UR13, URZ, UR13, UR18 ;  /* 0x0000000dff0d7299 */ /* 0x000fe40008011612 */
[----:B------:R-:W-:Y:S02]  /*24d0*/  USEL UR4, UR27, UR4, !UP0 ;  /* 0x000000041b047287 */ /* 0x000fe4000c000000 */
[----:B------:R-:W-:-:S02]  /*24e0*/  @UP3 USHF.R.U32.HI UR8, URZ, UR11, UR22 ;  /* 0x0000000bff083299 */ /* 0x000fc40008011616 */
[----:B------:R-:W-:Y:S02]  /*24f0*/  UIMAD UR9, UR42, UR7, URZ ;  /* 0x000000072a0972a4 */ /* 0x000fe4000f8e02ff */
[----:B------:R-:W-:Y:S02]  /*2500*/  USEL UR7, UR37, UR13, !UP2 ;  /* 0x0000000d25077287 */ /* 0x000fe4000d000000 */
[----:B------:R-:W-:Y:S02]  /*2510*/  UIMAD UR12, UR42, UR8, URZ ;  /* 0x000000082a0c72a4 */ /* 0x000fe4000f8e02ff */
[----:B------:R-:W-:Y:S02]  /*2520*/  UISETP.GE.AND UP0, UPT, UR4, UR9, UPT ;  /* 0x000000090400728c */ /* 0x000fe4000bf06270 */
[----:B------:R-:W-:Y:S02]  /*2530*/  UIMAD.WIDE.U32 UR16, UR4, UR10, URZ ;  /* 0x0000000a041072a5 */ /* 0x000fe4000f8e00ff */
[----:B------:R-:W-:-:S02]  /*2540*/  UISETP.GE.OR UP0, UPT, UR7, UR12, UP0 ;  /* 0x0000000c0700728c */ /* 0x000fc40008706670 */
[----:B------:R-:W-:Y:S02]  /*2550*/  UIMAD.WIDE.U32 UR12, UR7, UR10, URZ ;  /* 0x0000000a070c72a5 */ /* 0x000fe4000f8e00ff */
[----:B------:R-:W-:Y:S01]  /*2560*/  UIADD3 UR15, UPT, UPT, -UR4, URZ, URZ ;  /* 0x000000ff040f7290 */ /* 0x000fe2000fffe1ff */
[----:B------:R-:W-:Y:S01]  /*2570*/  UMOV UR10, UR17 ;  /* 0x00000011000a7c82 */ /* 0x000fe20008000000 */
[----:B------:R-:W-:Y:S02]  /*2580*/  UIADD3 UR12, UPT, UPT, -UR7, URZ, URZ ;  /* 0x000000ff070c7290 */ /* 0x000fe4000fffe1ff */
[----:B------:R-:W-:-:S03]  /*2590*/  USHF.R.U32.HI UR10, URZ, UR11, UR10 ;  /* 0x0000000bff0a7299 */ /* 0x000fc6000801160a */
[----:B------:R-:W-:Y:S01]  /*25a0*/  @!UP0 UMOV UR9, UR13 ;  /* 0x0000000d00098c82 */ /* 0x000fe20008000000 */
[----:B------:R-:W-:Y:S02]  /*25b0*/  UIMAD UR15, UR14, UR15, UR27 ;  /* 0x0000000f0e0f72a4 */ /* 0x000fe4000f8e021b */
[----:B------:R-:W-:Y:S02]  /*25c0*/  USEL UR10, UR4, UR10, !UP3 ;  /* 0x0000000a040a7287 */ /* 0x000fe4000d800000 */
[----:B------:R-:W-:Y:S02]  /*25d0*/  @!UP0 USHF.R.U32.HI UR9, URZ, UR11, UR9 ;  /* 0x0000000bff098299 */ /* 0x000fe40008011609 */
[----:B------:R-:W-:Y:S02]  /*25e0*/  UIADD3 UR11, UPT, UPT, -UR10, URZ, URZ ;  /* 0x000000ff0a0b7290 */ /* 0x000fe4000fffe1ff */
[----:B------:R-:W-:Y:S02]  /*25f0*/  @!UP0 USEL UR9, UR7, UR9, !UP3 ;  /* 0x0000000907098287 */ /* 0x000fe4000d800000 */
[----:B------:R-:W-:-:S02]  /*2600*/  UIMAD UR11, UR42, UR11, UR4 ;  /* 0x0000000b2a0b72a4 */ /* 0x000fc4000f8e0204 */
[----:B------:R-:W-:Y:S02]  /*2610*/  @!UP0 UIADD3 UR10, UPT, UPT, UR10, -UR9, URZ ;  /* 0x800000090a0a8290 */ /* 0x000fe4000fffe0ff */
[----:B------:R-:W-:Y:S02]  /*2620*/  @!UP0 UIMAD UR9, UR11, UR8, UR9 ;  /* 0x000000080b0982a4 */ /* 0x000fe4000f8e0209 */
[----:B------:R-:W-:Y:S02]  /*2630*/  @!UP0 UIMAD UR4, UR42, UR10, UR7 ;  /* 0x0000000a2a0482a4 */ /* 0x000fe4000f8e0207 */
[----:B------:R-:W-:Y:S02]  /*2640*/  UIMAD UR8, UR20, UR12, UR37 ;  /* 0x0000000c140872a4 */ /* 0x000fe4000f8e0225 */
[----:B------:R-:W-:Y:S01]  /*2650*/  UIMAD UR27, UR4, UR14, UR15 ;  /* 0x0000000e041b72a4 */ /* 0x000fe2000f8e020f */
[----:B------:R-:W-:Y:S02]  /*2660*/  @!UP0 UMOV UR7, UR9 ;  /* 0x0000000900078c82 */ /* 0x000fe40008000000 */
[----:B------:R-:W-:-:S12]  /*2670*/  UIMAD UR37, UR7, UR20, UR8 ;  /* 0x00000014072572a4 */ /* 0x000fd8000f8e0208 */
.L_x_40:
[----:B------:R-:W2:Y:S02]  /*2680*/  LDCU UR4, c[0x0][0xb30] ;  /* 0x00016600ff0477ac */ /* 0x000ea40008000800 */
[----:B--2---:R-:W-:-:S09]  /*2690*/  UISETP.NE.AND UP0, UPT, UR4, 0x1, UPT ;  /* 0x000000010400788c */ /* 0x004fd2000bf05270 */
[----:B------:R-:W-:Y:S05]  /*26a0*/  BRA.U UP0, `(.L_x_41) ;  /* 0x0000000100447547 */ /* 0x000fea000b800000 */
[----:B------:R-:W2:Y:S01]  /*26b0*/  LDCU.128 UR12, c[0x0][0xb10] ;  /* 0x00016200ff0c77ac */ /* 0x000ea20008000c00 */
[----:B------:R-:W3:Y:S01]  /*26c0*/  LDCU UR16, c[0x0][0xb0c] ;  /* 0x00016180ff1077ac */ /* 0x000ee20008000800 */
[----:B------:R-:W4:Y:S01]  /*26d0*/  LDCU UR17, c[0x0][0xb20] ;  /* 0x00016400ff1177ac */ /* 0x000f220008000800 */
[----:B--2---:R-:W-:Y:S02]  /*26e0*/  UIMAD.WIDE.U32 UR10, UR37, UR12, URZ ;  /* 0x0000000c250a72a5 */ /* 0x004fe4000f8e00ff */
[----:B------:R-:W-:Y:S02]  /*26f0*/  UIMAD.WIDE.U32 UR8, UR27, UR15, URZ ;  /* 0x0000000f1b0872a5 */ /* 0x000fe4000f8e00ff */
[----:B---3--:R-:W-:Y:S02]  /*2700*/  UISETP.NE.AND UP2, UPT, UR16, 0x1, UPT ;  /* 0x000000011000788c */ /* 0x008fe4000bf45270 */
[----:B------:R-:W-:Y:S01]  /*2710*/  UISETP.NE.AND UP0, UPT, UR14, 0x1, UPT ;  /* 0x000000010e00788c */ /* 0x000fe2000bf05270 */
[----:B------:R-:W-:-:S02]  /*2720*/  UMOV UR7, UR11 ;  /* 0x0000000b00077c82 */ /* 0x000fc40008000000 */
[----:B------:R-:W-:Y:S01]  /*2730*/  UMOV UR4, UR9 ;  /* 0x0000000900047c82 */ /* 0x000fe20008000000 */
[----:B------:R-:W-:Y:S02]  /*2740*/  USHF.R.U32.HI UR7, URZ, UR13, UR7 ;  /* 0x0000000dff077299 */ /* 0x000fe40008011607 */
[----:B----4-:R-:W-:Y:S02]  /*2750*/  USHF.R.U32.HI UR4, URZ, UR17, UR4 ;  /* 0x00000011ff047299 */ /* 0x010fe40008011604 */
[----:B------:R-:W-:Y:S02]  /*2760*/  USEL UR7, UR37, UR7, !UP2 ;  /* 0x0000000725077287 */ /* 0x000fe4000d000000 */
[----:B------:R-:W-:-:S04]  /*2770*/  USEL UR4, UR27, UR4, !UP0 ;  /* 0x000000041b047287 */ /* 0x000fc8000c000000 */
[----:B------:R-:W-:Y:S02]  /*2780*/  UIADD3 UR8, UPT, UPT, UR7, -UR4, URZ ;  /* 0x8000000407087290 */ /* 0x000fe4000fffe0ff */
[----:B------:R-:W-:Y:S02]  /*2790*/  UIADD3 UR4, UPT, UPT, -UR7, UR4, URZ ;  /* 0x0000000407047290 */ /* 0x000fe4000fffe1ff */
[----:B------:R-:W-:Y:S02]  /*27a0*/  UIMAD UR27, UR8, UR14, UR27 ;  /* 0x0000000e081b72a4 */ /* 0x000fe4000f8e021b */
[----:B------:R-:W-:-:S12]  /*27b0*/  UIMAD UR37, UR4, UR16, UR37 ;  /* 0x00000010042572a4 */ /* 0x000fd8000f8e0225 */
.L_x_41:
[----:B------:R-:W-:Y:S01]  /*27c0*/  VIADD R11, R11, 0x1 ;  /* 0x000000010b0b7836 */ /* 0x000fe20000000000 */
[----:B------:R-:W-:Y:S02]  /*27d0*/  R2UR UR7, R77 ;  /* 0x000000004d0772ca */ /* 0x000fe400000e0000 */
[----:B------:R-:W-:Y:S02]  /*27e0*/  R2UR UR4, R76 ;  /* 0x000000004c0472ca */ /* 0x000fe400000e0000 */
[C---:B------:R-:W-:Y:S02]  /*27f0*/  ISETP.NE.AND P0, PT, R11.reuse, 0x2, PT ;  /* 0x000000020b00780c */ /* 0x040fe40003f05270 */
[----:B------:R-:W-:Y:S02]  /*2800*/  PLOP3.LUT P1, PT, PT, PT, PT, 0x80, 0x8 ;  /* 0x000000000008781c */ /* 0x000fe40003f2f070 */
[----:B-1----:R-:W-:Y:S02]  /*2810*/  SEL R0, RZ, 0x1, P0 ;  /* 0x00000001ff007807 */ /* 0x002fe40000000000 */
[----:B------:R-:W-:-:S02]  /*2820*/  SEL R11, R11, RZ, P0 ;  /* 0x000000ff0b0b7207 */ /* 0x000fc40000000000 */
[----:B------:R-:W-:Y:S01]  /*2830*/  LOP3.LUT R10, R10, R0, RZ, 0x3c, !PT ;  /* 0x000000000a0a7212 */ /* 0x000fe200078e3cff */
[----:B------:R-:W-:Y:S02]  /*2840*/  UIADD3 UR30, UPT, UPT, UR37, UR7, URZ ;  /* 0x00000007251e7290 */ /* 0x000fe4000fffe0ff */
[----:B------:R-:W-:Y:S01]  /*2850*/  UIADD3 UR31, UPT, UPT, UR27, UR4, URZ ;  /* 0x000000041b1f7290 */ /* 0x000fe2000fffe0ff */
[----:B------:R-:W-:Y:S11]  /*2860*/  BRA.U UP1, `(.L_x_42) ;  /* 0xfffffff1013c7547 */ /* 0x000ff6000b83ffff */
[----:B------:R-:W-:Y:S01]  /*2870*/  UIADD3 UR7, UPT, UPT, UR6, 0x28, URZ ;  /* 0x0000002806077890 */ /* 0x000fe2000fffe0ff */
[----:B------:R-:W-:-:S03]  /*2880*/  SHF.L.U32 R2, R12, 0x1f, RZ ;  /* 0x0000001f0c027819 */ /* 0x000fc600000006ff */
[----:B------:R-:W-:-:S09]  /*2890*/  ULEA UR4, UR5, UR7, 0x3 ;  /* 0x0000000705047291 */ /* 0x000fd2000f8e18ff */
[----:B------:R-:W1:Y:S02]  /*28a0*/  SYNCS.PHASECHK.TRANS64.TRYWAIT P0, [UR4], R2 ;  /* 0x00000002ff0075a7 */ /* 0x000e640008001104 */
[----:B-1----:R-:W-:Y:S05]  /*28b0*/  @!P0 BRA `(.L_x_43) ;  /* 0x0000007000a08947 */ /* 0x002fea0003800000 */
.L_x_138:
[----:B------:R-:W-:-:S04]  /*28c0*/  UIADD3 UR4, UPT, UPT, UR5, 0x1, URZ ;  /* 0x0000000105047890 */ /* 0x000fc8000fffe0ff */
[----:B------:R-:W-:-:S04]  /*28d0*/  UISETP.NE.AND UP0, UPT, UR4, 0x5, UPT ;  /* 0x000000050400788c */ /* 0x000fc8000bf05270 */
[----:B------:R-:W-:Y:S02]  /*28e0*/  USEL UR6, URZ, 0x1, UP0 ;  /* 0x00000001ff067887 */ /* 0x000fe40008000000 */
[----:B------:R-:W-:-:S04]  /*28f0*/  USEL UR4, UR4, URZ, UP0 ;  /* 0x000000ff04047287 */ /* 0x000fc80008000000 */
[----:B------:R-:W-:Y:S01]  /*2900*/  ULEA UR5, UR4, UR7, 0x3 ;  /* 0x0000000704057291 */ /* 0x000fe2000f8e18ff */
[----:B-1----:R-:W-:-:S04]  /*2910*/  LOP3.LUT R2, R12, UR6, RZ, 0x3c, !PT ;  /* 0x000000060c027c12 */ /* 0x002fc8000f8e3cff */
[----:B------:R-:W-:-:S04]  /*2920*/  SHF.L.U32 R3, R2, 0x1f, RZ ;  /* 0x0000001f02037819 */ /* 0x000fc800000006ff */
[----:B------:R-:W1:Y:S02]  /*2930*/  SYNCS.PHASECHK.TRANS64.TRYWAIT P0, [UR5], R3 ;  /* 0x00000003ff0075a7 */ /* 0x000e640008001105 */
[----:B-1----:R-:W-:Y:S05]  /*2940*/  @!P0 BRA `(.L_x_44) ;  /* 0x0000007000948947 */ /* 0x002fea0003800000 */
.L_x_140:
[----:B------:R-:W-:-:S04]  /*2950*/  UIADD3 UR4, UPT, UPT, UR4, 0x1, URZ ;  /* 0x0000000104047890 */ /* 0x000fc8000fffe0ff */
[----:B------:R-:W-:-:S04]  /*2960*/  UISETP.NE.AND UP0, UPT, UR4, 0x5, UPT ;  /* 0x000000050400788c */ /* 0x000fc8000bf05270 */
[----:B------:R-:W-:Y:S02]  /*2970*/  USEL UR6, URZ, 0x1, UP0 ;  /* 0x00000001ff067887 */ /* 0x000fe40008000000 */
[----:B------:R-:W-:-:S04]  /*2980*/  USEL UR4, UR4, URZ, UP0 ;  /* 0x000000ff04047287 */ /* 0x000fc80008000000 */
[----:B------:R-:W-:Y:S01]  /*2990*/  ULEA UR5, UR4, UR7, 0x3 ;  /* 0x0000000704057291 */ /* 0x000fe2000f8e18ff */
[----:B------:R-:W-:-:S04]  /*29a0*/  LOP3.LUT R2, R2, UR6, RZ, 0x3c, !PT ;  /* 0x0000000602027c12 */ /* 0x000fc8000f8e3cff */
[----:B-1----:R-:W-:-:S04]  /*29b0*/  SHF.L.U32 R3, R2, 0x1f, RZ ;  /* 0x0000001f02037819 */ /* 0x002fc800000006ff */
[----:B------:R-:W1:Y:S02]  /*29c0*/  SYNCS.PHASECHK.TRANS64.TRYWAIT P0, [UR5], R3 ;  /* 0x00000003ff0075a7 */ /* 0x000e640008001105 */
[----:B-1----:R-:W-:Y:S05]  /*29d0*/  @!P0 BRA `(.L_x_45) ;  /* 0x0000007000888947 */ /* 0x002fea0003800000 */
.L_x_142:
        /* <DEDUP_REMOVED lines=9> */
.L_x_144:
[----:B------:R-:W-:-:S04]  /*2a70*/  UIADD3 UR4, UPT, UPT, UR4, 0x1, URZ ;  /* 0x0000000104047890 */ /* 0x000fc8000fffe0ff */
[----:B------:R-:W-:-:S04]  /*2a80*/  UISETP.NE.AND UP0, UPT, UR4, 0x5, UPT ;  /* 0x000000050400788c */ /* 0x000fc8000bf05270 */
[----:B------:R-:W-:Y:S02]  /*2a90*/  USEL UR5, URZ, 0x1, UP0 ;  /* 0x00000001ff057887 */ /* 0x000fe40008000000 */
[----:B------:R-:W-:-:S04]  /*2aa0*/  USEL UR4, UR4, URZ, UP0 ;  /* 0x000000ff04047287 */ /* 0x000fc80008000000 */
[----:B------:R-:W-:Y:S01]  /*2ab0*/  ULEA UR4, UR4, UR7, 0x3 ;  /* 0x0000000704047291 */ /* 0x000fe2000f8e18ff */
[----:B------:R-:W-:-:S04]  /*2ac0*/  LOP3.LUT R2, R2, UR5, RZ, 0x3c, !PT ;  /* 0x0000000502027c12 */ /* 0x000fc8000f8e3cff */
[----:B------:R-:W-:Y:S01]  /*2ad0*/  SHF.L.U32 R2, R2, 0x1f, RZ ;  /* 0x0000001f02027819 */ /* 0x000fe200000006ff */
[----:B-1----:R-:W-:-:S07]  /*2ae0*/  IMAD.U32 R0, RZ, RZ, UR4 ;  /* 0x00000004ff007e24 */ /* 0x002fce000f8e00ff */
.L_x_47:
[----:B-1----:R1:W2:Y:S02]  /*2af0*/  SYNCS.PHASECHK.TRANS64.TRYWAIT P0, [R0+URZ], R2 ;  /* 0x00000002000075a7 */ /* 0x0022a400080011ff */
[----:B--2---:R-:W-:Y:S05]  /*2b00*/  @!P0 NANOSLEEP.SYNCS 0x989680 ;  /* 0x009896800000895d */ /* 0x004fea0003900000 */
[----:B------:R-:W2:Y:S02]  /*2b10*/  @!P0 SYNCS.PHASECHK.TRANS64 P0, [R0+URZ], R2 ;  /* 0x00000002000085a7 */ /* 0x000ea400080010ff */
[----:B--2---:R-:W-:Y:S05]  /*2b20*/  @P0 EXIT ;  /* 0x000000000000094d */ /* 0x004fea0003800000 */
[----:B------:R-:W-:Y:S05]  /*2b30*/  BRA `(.L_x_47) ;  /* 0xfffffffc00ec7947 */ /* 0x000fea000383ffff */
.L_x_22:
[----:B------:R-:W-:-:S04]  /*2b40*/  UISETP.NE.AND UP0, UPT, UR45, URZ, UPT ;  /* 0x000000ff2d00728c */ /* 0x000fc8000bf05270 */
[----:B------:R-:W-:-:S09]  /*2b50*/  UISETP.NE.OR UP0, UPT, UR18, 0x1, UP0 ;  /* 0x000000011200788c */ /* 0x000fd20008705670 */
[----:B------:R-:W-:Y:S05]  /*2b60*/  BRA.U UP0, `(.L_x_48) ;  /* 0x0000000500487547 */ /* 0x000fea000b800000 */
[----:B------:R-:W-:Y:S01]  /*2b70*/  ISETP.GE.U32.AND P2, PT, R0, 0x8, PT ;  /* 0x000000080000780c */ /* 0x000fe20003f46070 */
[----:B------:R-:W-:Y:S01]  /*2b80*/  IMAD.MOV.U32 R12, RZ, RZ, 0x1 ;  /* 0x00000001ff0c7424 */ /* 0x000fe200078e00ff */
[----:B------:R-:W-:Y:S02]  /*2b90*/  CS2R R10, SRZ ;  /* 0x00000000000a7805 */ /* 0x000fe4000001ff00 */
[----:B------:R-:W-:Y:S01]  /*2ba0*/  CS2R R8, SRZ ;  /* 0x0000000000087805 */ /* 0x000fe2000001ff00 */
[----:B------:R-:W-:Y:S01]  /*2bb0*/  UMOV UR6, 0x400 ;  /* 0x0000040000067882 */ /* 0x000fe20000000000 */
[----:B------:R-:W-:Y:S01]  /*2bc0*/  UMOV UR5, URZ ;  /* 0x000000ff00057c82 */ /* 0x000fe20008000000 */
[----:B------:R-:W-:-:S12]  /*2bd0*/  ULEA UR6, UR45, UR6, 0x18 ;  /* 0x000000062d067291 */ /* 0x000fd8000f8ec0ff */
.L_x_52:
[----:B------:R-:W-:Y:S02]  /*2be0*/  LEA R2, R8, UR6, 0x3 ;  /* 0x0000000608027c11 */ /* 0x000fe4000f8e18ff */
[----:B------:R-:W-:-:S03]  /*2bf0*/  SHF.L.U32 R4, R9, 0x1f, RZ ;  /* 0x0000001f09047819 */ /* 0x000fc600000006ff */
[----:B------:R-:W-:Y:S01]  /*2c00*/  VIADD R5, R2, 0x110 ;  /* 0x0000011002057836 */ /* 0x000fe20000000000 */
[----:B------:R-:W2:Y:S02]  /*2c10*/  SYNCS.PHASECHK.TRANS64.TRYWAIT P0, [R2+URZ+0x100], R4 ;  /* 0x00010004020075a7 */ /* 0x000ea400080011ff */
[----:B--2---:R-:W-:Y:S05]  /*2c20*/  @!P0 BRA `(.L_x_49) ;  /* 0x0000007000248947 */ /* 0x004fea0003800000 */
.L_x_145:
[----:B------:R-:W-:Y:S01]  /*2c30*/  ULEA UR4, UR5, UR6, 0x3 ;  /* 0x0000000605047291 */ /* 0x000fe2000f8e18ff */
[----:B--2---:R-:W-:Y:S01]  /*2c40*/  PRMT R2, RZ, 0x654, R5 ;  /* 0x00000654ff027816 */ /* 0x004fe20000000005 */
[----:B------:R-:W-:Y:S01]  /*2c50*/  @!P2 IMAD.MOV.U32 R4, RZ, RZ, 0x10 ;  /* 0x00000010ff04a424 */ /* 0x000fe200078e00ff */
[----:B------:R-:W-:Y:S01]  /*2c60*/  SHF.L.U32 R5, R12, 0x1f, RZ ;  /* 0x0000001f0c057819 */ /* 0x000fe200000006ff */
[----:B------:R-:W-:Y:S01]  /*2c70*/  UIADD3 UR7, UPT, UPT, UR4, 0xa0, URZ ;  /* 0x000000a004077890 */ /* 0x000fe2000fffe0ff */
[----:B------:R2:W-:Y:S05]  /*2c80*/  SYNCS.ARRIVE.TRANS64.RED.A1T0 RZ, [R2+URZ], RZ ;  /* 0x000000ff02ff79a7 */ /* 0x0005ea00081004ff */
[----:B------:R-:W-:Y:S01]  /*2c90*/  IMAD.U32 R6, RZ, RZ, UR7 ;  /* 0x00000007ff067e24 */ /* 0x000fe2000f8e00ff */
[----:B------:R-:W3:Y:S04]  /*2ca0*/  SYNCS.PHASECHK.TRANS64.TRYWAIT P0, [UR4+0xb0], R5 ;  /* 0x0000b005ff0075a7 */ /* 0x000ee80008001104 */
[----:B------:R-:W-:Y:S01]  /*2cb0*/  PRMT R6, R0, 0x654, R6 ;  /* 0x0000065400067816 */ /* 0x000fe20000000006 */
[----:B--23--:R-:W-:Y:S06]  /*2cc0*/  @!P0 BRA `(.L_x_50) ;  /* 0x0000007000108947 */ /* 0x00cfec0003800000 */
.L_x_147:
[----:B------:R-:W-:Y:S01]  /*2cd0*/  ULEA UR8, UR5, UR6, 0x4 ;  /* 0x0000000605087291 */ /* 0x000fe2000f8e20ff */
[----:B------:R-:W-:Y:S01]  /*2ce0*/  SEL R3, R6, R3, !P2 ;  /* 0x0000000306037207 */ /* 0x000fe20005000000 */
[----:B------:R-:W-:Y:S01]  /*2cf0*/  UIADD3 UR9, UPT, UPT, UR4, 0xa0, URZ ;  /* 0x000000a004097890 */ /* 0x000fe2000fffe0ff */
[----:B--2---:R-:W-:Y:S01]  /*2d00*/  LEA R2, R11, UR6, 0x3 ;  /* 0x000000060b027c11 */ /* 0x004fe2000f8e18ff */
[----:B------:R-:W-:Y:S01]  /*2d10*/  UIADD3 UR8, UPT, UPT, UR8, 0x130, URZ ;  /* 0x0000013008087890 */ /* 0x000fe2000fffe0ff */
[----:B------:R2:W-:Y:S01]  /*2d20*/  @!P2 SYNCS.ARRIVE.TRANS64.RED RZ, [R3+URZ], R4 ;  /* 0x0000000403ffa9a7 */ /* 0x0005e200080004ff */
[----:B------:R-:W-:Y:S01]  /*2d30*/  UIADD3 UR4, UPT, UPT, UR5, 0x1, URZ ;  /* 0x0000000105047890 */ /* 0x000fe2000fffe0ff */
[----:B------:R-:W-:-:S03]  /*2d40*/  VIADD R8, R8, 0x1 ;  /* 0x0000000108087836 */ /* 0x000fc60000000000 */
[----:B------:R-:W-:Y:S02]  /*2d50*/  UISETP.NE.AND UP0, UPT, UR4, 0x2, UPT ;  /* 0x000000020400788c */ /* 0x000fe4000bf05270 */
[----:B------:R-:W-:Y:S01]  /*2d60*/  ISETP.NE.AND P0, PT, R8, 0x2, PT ;  /* 0x000000020800780c */ /* 0x000fe20003f05270 */
[----:B------:R-:W-:Y:S06]  /*2d70*/  UGETNEXTWORKID.BROADCAST [UR8], [UR9] ;  /* 0x00000000080073ca */ /* 0x000fec0008000100 */
[----:B------:R-:W-:Y:S02]  /*2d80*/  USEL UR7, URZ, 0x1, UP0 ;  /* 0x00000001ff077887 */ /* 0x000fe40008000000 */
[----:B------:R-:W-:-:S04]  /*2d90*/  USEL UR5, UR4, URZ, UP0 ;  /* 0x000000ff04057287 */ /* 0x000fc80008000000 */
[----:B------:R-:W-:Y:S02]  /*2da0*/  LOP3.LUT R12, R12, UR7, RZ, 0x3c, !PT ;  /* 0x000000070c0c7c12 */ /* 0x000fe4000f8e3cff */
[----:B--2---:R-:W-:-:S04]  /*2db0*/  SHF.L.U32 R4, R10, 0x1f, RZ ;  /* 0x0000001f0a047819 */ /* 0x004fc800000006ff */
[----:B------:R-:W2:Y:S02]  /*2dc0*/  SYNCS.PHASECHK.TRANS64.TRYWAIT P1, [R2+URZ+0xa0], R4 ;  /* 0x0000a004020075a7 */ /* 0x000ea400080211ff */
[----:B--2---:R-:W-:Y:S05]  /*2dd0*/  @!P1 BRA `(.L_x_51) ;  /* 0x0000006c00e49947 */ /* 0x004fea0003800000 */
.L_x_148:
[C---:B--2---:R-:W-:Y:S01]  /*2de0*/  LEA R4, R11.reuse, UR6, 0x4 ;  /* 0x000000060b047c11 */ /* 0x044fe2000f8e20ff */
[----:B------:R-:W-:Y:S01]  /*2df0*/  VIADD R2, R2, 0xb0 ;  /* 0x000000b002027836 */ /* 0x000fe20000000000 */
[----:B------:R-:W-:Y:S01]  /*2e00*/  SEL R8, R8, RZ, P0 ;  /* 0x000000ff08087207 */ /* 0x000fe20000000000 */
[----:B------:R-:W-:-:S03]  /*2e10*/  VIADD R11, R11, 0x1 ;  /* 0x000000010b0b7836 */ /* 0x000fc60000000000 */
[----:B------:R-:W2:Y:S01]  /*2e20*/  LDS.128 R4, [R4+0x130] ;  /* 0x0001300004047984 */ /* 0x000ea20000000c00 */
[----:B------:R-:W-:Y:S02]  /*2e30*/  PRMT R2, RZ, 0x654, R2 ;  /* 0x00000654ff027816 */ /* 0x000fe40000000002 */
[C---:B------:R-:W-:Y:S01]  /*2e40*/  ISETP.NE.AND P1, PT, R11.reuse, 0x2, PT ;  /* 0x000000020b00780c */ /* 0x040fe20003f25270 */
[----:B------:R-:W-:Y:S01]  /*2e50*/  @!PT LDS RZ, [RZ] ;  /* 0x00000000fffff984 */ /* 0x000fe20000000800 */
[----:B------:R-:W-:Y:S01]  /*2e60*/  @!PT LDS RZ, [RZ] ;  /* 0x00000000fffff984 */ /* 0x000fe20000000800 */
[----:B------:R-:W-:Y:S01]  /*2e70*/  @!PT LDS RZ, [RZ] ;  /* 0x00000000fffff984 */ /* 0x000fe20000000800 */
[----:B------:R-:W-:Y:S01]  /*2e80*/  @!PT LDS RZ, [RZ] ;  /* 0x00000000fffff984 */ /* 0x000fe20000000800 */
[----:B------:R3:W-:Y:S06]  /*2e90*/  MEMBAR.ALL.CTA ;  /* 0x0000000000007992 */ /* 0x0007ec0000008000 */
[----:B---3--:R-:W3:Y:S01]  /*2ea0*/  FENCE.VIEW.ASYNC.S ;  /* 0x00000000000073c6 */ /* 0x008ee20000000000 */
[----:B------:R-:W-:Y:S01]  /*2eb0*/  SEL R11, R11, RZ, P1 ;  /* 0x000000ff0b0b7207 */ /* 0x000fe20000800000 */
[----:B---3--:R3:W-:Y:S01]  /*2ec0*/  SYNCS.ARRIVE.TRANS64.RED.A1T0 RZ, [R2+URZ], RZ ;  /* 0x000000ff02ff79a7 */ /* 0x0087e200081004ff */
[----:B--2---:R-:W-:-:S02]  /*2ed0*/  LOP3.LUT P3, RZ, R6, 0x1, RZ, 0xc0, !PT ;  /* 0x0000000106ff7812 */ /* 0x004fc4000786c0ff */
[----:B------:R-:W-:-:S04]  /*2ee0*/  SEL R4, RZ, 0x1, P1 ;  /* 0x00000001ff047807 */ /* 0x000fc80000800000 */
[----:B------:R-:W-:Y:S02]  /*2ef0*/  LOP3.LUT R10, R10, R4, RZ, 0x3c, !PT ;  /* 0x000000040a0a7212 */ /* 0x000fe400078e3cff */
[----:B---3--:R-:W-:-:S04]  /*2f00*/  SEL R2, RZ, 0x1, P0 ;  /* 0x00000001ff027807 */ /* 0x008fc80000000000 */
[----:B------:R-:W-:Y:S01]  /*2f10*/  LOP3.LUT R9, R9, R2, RZ, 0x3c, !PT ;  /* 0x0000000209097212 */ /* 0x000fe200078e3cff */
[----:B------:R-:W-:Y:S06]  /*2f20*/  @P3 BRA `(.L_x_52) ;  /* 0xfffffffc002c3947 */ /* 0x000fec000383ffff */
[----:B------:R-:W-:Y:S01]  /*2f30*/  ULEA UR4, UR5, UR6, 0x3 ;  /* 0x0000000605047291 */ /* 0x000fe2000f8e18ff */
[----:B------:R-:W-:-:S08]  /*2f40*/  SHF.L.U32 R2, R12, 0x1f, RZ ;  /* 0x0000001f0c027819 */ /* 0x000fd000000006ff */
[----:B------:R-:W2:Y:S02]  /*2f50*/  SYNCS.PHASECHK.TRANS64 P0, [UR4+0xb0], R2 ;  /* 0x0000b002ff0075a7 */ /* 0x000ea40008001004 */
[----:B--2---:R-:W-:Y:S05]  /*2f60*/  @P0 BRA `(.L_x_53) ;  /* 0x0000000000080947 */ /* 0x004fea0003800000 */
[----:B------:R-:W2:Y:S02]  /*2f70*/  SYNCS.PHASECHK.TRANS64.TRYWAIT P0, [UR4+0xb0], R2 ;  /* 0x0000b002ff0075a7 */ /* 0x000ea40008001104 */
[----:B--2---:R-:W-:Y:S05]  /*2f80*/  @!P0 BRA `(.L_x_54) ;  /* 0x0000006c008c8947 */ /* 0x004fea0003800000 */
.L_x_53:
[----:B------:R-:W-:-:S04]  /*2f90*/  UIADD3 UR7, UPT, UPT, UR5, 0x1, URZ ;  /* 0x0000000105077890 */ /* 0x000fc8000fffe0ff */
[----:B------:R-:W-:-:S04]  /*2fa0*/  UISETP.NE.AND UP0, UPT, UR7, 0x2, UPT ;  /* 0x000000020700788c */ /* 0x000fc8000bf05270 */
[----:B------:R-:W-:Y:S02]  /*2fb0*/  USEL UR8, URZ, 0x1, UP0 ;  /* 0x00000001ff087887 */ /* 0x000fe40008000000 */
[----:B------:R-:W-:-:S04]  /*2fc0*/  USEL UR7, UR7, URZ, UP0 ;  /* 0x000000ff07077287 */ /* 0x000fc80008000000 */
[----:B------:R-:W-:Y:S01]  /*2fd0*/  ULEA UR7, UR7, UR6, 0x3 ;  /* 0x0000000607077291 */ /* 0x000fe2000f8e18ff */
[----:B--2---:R-:W-:-:S04]  /*2fe0*/  LOP3.LUT R2, R12, UR8, RZ, 0x3c, !PT ;  /* 0x000000080c027c12 */ /* 0x004fc8000f8e3cff */
[----:B------:R-:W-:-:S04]  /*2ff0*/  SHF.L.U32 R0, R2, 0x1f, RZ ;  /* 0x0000001f02007819 */ /* 0x000fc800000006ff */
[----:B------:R-:W2:Y:S02]  /*3000*/  SYNCS.PHASECHK.TRANS64 P0, [UR7+0xb0], R0 ;  /* 0x0000b000ff0075a7 */ /* 0x000ea40008001007 */
[----:B-12---:R-:W-:Y:S05]  /*3010*/  @P0 EXIT ;  /* 0x000000000000094d */ /* 0x006fea0003800000 */
[----:B------:R-:W-:Y:S02]  /*3020*/  SHF.L.U32 R2, R2, 0x1f, RZ ;  /* 0x0000001f02027819 */ /* 0x000fe400000006ff */
[----:B------:R-:W-:-:S07]  /*3030*/  MOV R0, UR7 ;  /* 0x0000000700007c02 */ /* 0x000fce0008000f00 */
.L_x_55:
[----:B-1----:R1:W2:Y:S02]  /*3040*/  SYNCS.PHASECHK.TRANS64.TRYWAIT P0, [R0+URZ+0xb0], R2 ;  /* 0x0000b002000075a7 */ /* 0x0022a400080011ff */
[----:B--2---:R-:W-:Y:S05]  /*3050*/  @!P0 NANOSLEEP.SYNCS 0x989680 ;  /* 0x009896800000895d */ /* 0x004fea0003900000 */
[----:B------:R-:W2:Y:S02]  /*3060*/  @!P0 SYNCS.PHASECHK.TRANS64 P0, [R0+URZ+0xb0], R2 ;  /* 0x0000b002000085a7 */ /* 0x000ea400080010ff */
[----:B--2---:R-:W-:Y:S05]  /*3070*/  @P0 EXIT ;  /* 0x000000000000094d */ /* 0x004fea0003800000 */
[----:B------:R-:W-:Y:S05]  /*3080*/  BRA `(.L_x_55) ;  /* 0xfffffffc00ec7947 */ /* 0x000fea000383ffff */
.L_x_48:
[----:B------:R-:W-:Y:S05]  /*3090*/  BRA.U UP4, `(.L_x_56) ;  /* 0x0000000d04d47547 */ /* 0x000fea000b800000 */
[----:B------:R-:W-:Y:S01]  /*30a0*/  UMOV UR4, 0x40 ;  /* 0x0000004000047882 */ /* 0x000fe20000000000 */
[----:B------:R-:W-:Y:S01]  /*30b0*/  NOP ;  /* 0x0000000000007918 */ /* 0x000fe20000000000 */
[----:B------:R-:W-:Y:S01]  /*30c0*/  ULEA UR5, UR45, UR4, 0x18 ;  /* 0x000000042d057291 */ /* 0x000fe2000f8ec0ff */
[----:B------:R-:W-:Y:S02]  /*30d0*/  UMOV UR6, 0x400 ;  /* 0x0000040000067882 */ /* 0x000fe40000000000 */
[----:B------:R-:W-:-:S06]  /*30e0*/  ULEA UR6, UR45, UR6, 0x18 ;  /* 0x000000062d067291 */ /* 0x000fcc000f8ec0ff */
[----:B------:R-:W2:Y:S02]  /*30f0*/  LDS.U8 R0, [UR5+0x1c] ;  /* 0x00001c05ff007984 */ /* 0x000ea40008000000 */
[----:B--2---:R-:W-:-:S13]  /*3100*/  ISETP.NE.AND P0, PT, R0, RZ, PT ;  /* 0x000000ff0000720c */ /* 0x004fda0003f05270 */
[----:B------:R-:W-:Y:S05]  /*3110*/  @P0 BRA `(.L_x_57) ;  /* 0x0000000000580947 */ /* 0x000fea0003800000 */
[----:B------:R-:W-:-:S13]  /*3120*/  ELECT P0, URZ, PT ;  /* 0x0000000000ff782f */ /* 0x000fda0003800000 */
[----:B------:R-:W-:Y:S05]  /*3130*/  @!P0 BRA `(.L_x_58) ;  /* 0x0000000000608947 */ /* 0x000fea0003800000 */
[----:B------:R-:W-:Y:S01]  /*3140*/  UMOV UR4, 0x10 ;  /* 0x0000001000047882 */ /* 0x000fe20000000000 */
[----:B------:R-:W-:Y:S01]  /*3150*/  HFMA2 R0, -RZ, RZ, 0, 5.9604644775390625e-08 ;  /* 0x00000001ff007431 */ /* 0x000fe200000001ff */
[----:B------:R-:W-:-:S03]  /*3160*/  MOV R3, 0xffff ;  /* 0x0000ffff00037802 */ /* 0x000fc60000000f00 */
[----:B------:R-:W-:Y:S04]  /*3170*/  DEPBAR.LE SB2, 0x36 ;  /* 0x0000ad800000791a */ /* 0x000fe80000000000 */
[----:B------:R-:W2:Y:S02]  /*3180*/  UTCATOMSWS.FIND_AND_SET.ALIGN UP0, UR4, UR4 ;  /* 0x00000004000475e3 */ /* 0x000ea40008000800 */
[----:B--2---:R-:W-:Y:S01]  /*3190*/  MOV R4, UR4 ;  /* 0x0000000400047c02 */ /* 0x004fe20008000f00 */
[----:B------:R-:W-:Y:S06]  /*31a0*/  BRA.U UP0, `(.L_x_59) ;  /* 0x0000000100187547 */ /* 0x000fec000b800000 */
.L_x_60:
[----:B------:R-:W-:Y:S05]  /*31b0*/  NANOSLEEP 0x64 ;  /* 0x000000640000795d */ /* 0x000fea0003800000 */
[----:B------:R-:W-:-:S05]  /*31c0*/  UMOV UR4, 0x10 ;  /* 0x0000001000047882 */ /* 0x000fca0000000000 */
[----:B------:R-:W-:Y:S04]  /*31d0*/  DEPBAR.LE SB2, 0x36 ;  /* 0x0000ad800000791a */ /* 0x000fe80000000000 */
[----:B------:R-:W2:Y:S02]  /*31e0*/  UTCATOMSWS.FIND_AND_SET.ALIGN UP0, UR4, UR4 ;  /* 0x00000004000475e3 */ /* 0x000ea40008000800 */
[----:B--2---:R-:W-:Y:S01]  /*31f0*/  MOV R4, UR4 ;  /* 0x0000000400047c02 */ /* 0x004fe20008000f00 */
[----:B------:R-:W-:Y:S05]  /*3200*/  BRA.U !UP0, `(.L_x_60) ;  /* 0xfffffffd08e87547 */ /* 0x000fea000b83ffff */
.L_x_59:
[-C--:B------:R-:W-:Y:S02]  /*3210*/  SHF.L.U32 R3, R3, R4.reuse, RZ ;  /* 0x0000000403037219 */ /* 0x080fe400000006ff */
[----:B------:R-:W-:Y:S01]  /*3220*/  SHF.L.U32 R0, R0, R4, RZ ;  /* 0x0000000400007219 */ /* 0x000fe200000006ff */
[----:B------:R-:W-:Y:S02]  /*3230*/  IMAD.SHL.U32 R4, R4, 0x20, RZ ;  /* 0x0000002004047824 */ /* 0x000fe400078e00ff */
[----:B------:R2:W-:Y:S04]  /*3240*/  ATOMS.OR RZ, [UR5+0x14], R3 ;  /* 0x00001403ffff798c */ /* 0x0005e8000b000005 */
[----:B------:R2:W-:Y:S04]  /*3250*/  ATOMS.OR RZ, [UR5+0x18], R0 ;  /* 0x00001800ffff798c */ /* 0x0005e8000b000005 */
[----:B------:R2:W-:Y:S01]  /*3260*/  STS [UR6+0x150], R4 ;  /* 0x00015004ff007988 */ /* 0x0005e20008000806 */
[----:B------:R-:W-:Y:S05]  /*3270*/  BRA `(.L_x_58) ;  /* 0x0000000000107947 */ /* 0x000fea0003800000 */
.L_x_57:
[----:B------:R-:W-:Y:S02]  /*3280*/  MOV R0, 0xffffffff ;  /* 0xffffffff00007802 */ /* 0x000fe40000000f00 */
[----:B------:R-:W-:-:S03]  /*3290*/  MOV R4, 0x32c0 ;  /* 0x000032c000047802 */ /* 0x000fc60000000f00 */
[----:B------:R2:W-:Y:S04]  /*32a0*/  STS [UR6+0x150], R0 ;  /* 0x00015000ff007988 */ /* 0x0005e80008000806 */
[----:B-12--5:R-:W-:Y:S05]  /*32b0*/  CALL.REL.NOINC `($__internal_1_$__cuda_sm10x_tcgen05_guardrail_trap_phase_invalid_during_alloc) ;  /* 0x0000007000d47944 */ /* 0x026fea0003c00000 */
.L_x_58:
[----:B------:R-:W-:Y:S05]  /*32c0*/  WARPSYNC.ALL ;  /* 0x0000000000007948 */ /* 0x000fea0003800000 */
[----:B------:R-:W3:Y:S01]  /*32d0*/  S2UR UR4, SR_CgaCtaId ;  /* 0x00000000000479c3 */ /* 0x000ee20000008800 */
[----:B------:R-:W-:Y:S01]  /*32e0*/  UMOV UR26, 0x400 ;  /* 0x00000400001a7882 */ /* 0x000fe20000000000 */
[----:B------:R-:W-:-:S06]  /*32f0*/  NOP ;  /* 0x0000000000007918 */ /* 0x000fcc0000000000 */
[----:B------:R-:W-:Y:S06]  /*3300*/  BAR.ARV 0x6, 0xa0 ;  /* 0x0182800000007b1d */ /* 0x000fec0000002000 */
[----:B------:R-:W4:Y:S01]  /*3310*/  LDCU UR5, c[0x0][0x38c] ;  /* 0x00007180ff0577ac */ /* 0x000f220008000800 */
[----:B------:R-:W-:Y:S01]  /*3320*/  LOP3.LUT R2, R2, 0xffff, RZ, 0xc0, !PT ;  /* 0x0000ffff02027812 */ /* 0x000fe200078ec0ff */
[----:B------:R-:W-:Y:S01]  /*3330*/  IMAD.MOV.U32 R11, RZ, RZ, 0x1 ;  /* 0x00000001ff0b7424 */ /* 0x000fe200078e00ff */
[----:B------:R-:W-:Y:S01]  /*3340*/  CS2R R8, SRZ ;  /* 0x0000000000087805 */ /* 0x000fe2000001ff00 */
[----:B------:R-:W1:Y:S01]  /*3350*/  LDCU UR7, c[0x0][0x38c] ;  /* 0x00007180ff0777ac */ /* 0x000e620008000800 */
[----:B------:R-:W-:Y:S01]  /*3360*/  R2UR UR27, R2 ;  /* 0x00000000021b72ca */ /* 0x000fe200000e0000 */
[----:B------:R-:W-:Y:S01]  /*3370*/  IMAD.MOV.U32 R10, RZ, RZ, RZ ;  /* 0x000000ffff0a7224 */ /* 0x000fe200078e00ff */
[----:B------:R-:W-:Y:S01]  /*3380*/  UMOV UR30, URZ ;  /* 0x000000ff001e7c82 */ /* 0x000fe20008000000 */
[----:B------:R-:W-:Y:S01]  /*3390*/  UMOV UR24, URZ ;  /* 0x000000ff00187c82 */ /* 0x000fe20008000000 */
[----:B---3--:R-:W-:Y:S01]  /*33a0*/  ULEA UR26, UR4, UR26, 0x18 ;  /* 0x0000001a041a7291 */ /* 0x008fe2000f8ec0ff */
[----:B------:R-:W-:Y:S01]  /*33b0*/  UMOV UR38, 0x0 ;  /* 0x0000000000267882 */ /* 0x000fe20000000000 */
[----:B------:R-:W-:-:S02]  /*33c0*/  UMOV UR39, 0x44004a0 ;  /* 0x044004a000277882 */ /* 0x000fc40000000000 */
[----:B------:R-:W-:Y:S02]  /*33d0*/  UIADD3 UR4, UPT, UPT, UR26, 0x6400, URZ ;  /* 0x000064001a047890 */ /* 0x000fe4000fffe0ff */
[----:B------:R-:W-:Y:S02]  /*33e0*/  UIADD3 UR6, UPT, UPT, UR26, 0x10400, URZ ;  /* 0x000104001a067890 */ /* 0x000fe4000fffe0ff */
[----:B----4-:R-:W-:Y:S01]  /*33f0*/  UIADD3 UR5, UPT, UPT, UR5, 0x7f, URZ ;  /* 0x0000007f05057890 */ /* 0x010fe2000fffe0ff */
[----:B--2---:R-:W2:Y:S01]  /*3400*/  LDS R0, [UR26+0x150] ;  /* 0x0001501aff007984 */ /* 0x004ea20008000800 */
[----:B-1----:R-:W-:Y:S01]  /*3410*/  UMOV UR36, 0x0 ;  /* 0x0000000000247882 */ /* 0x002fe20000000000 */
[----:B------:R-:W-:Y:S01]  /*3420*/  UMOV UR37, 0x44004a0 ;  /* 0x044004a000257882 */ /* 0x000fe20000000000 */
[----:B------:R-:W-:Y:S02]  /*3430*/  USHF.R.S32.HI UR40, URZ, 0x1f, UR5 ;  /* 0x0000001fff287899 */ /* 0x000fe40008011405 */
[----:B------:R-:W-:-:S02]  /*3440*/  UISETP.GE.AND UP4, UPT, UR7, 0x1, UPT ;  /* 0x000000010700788c */ /* 0x000fc4000bf86270 */
[----:B------:R-:W-:Y:S02]  /*3450*/  ULEA.HI UR40, UR40, UR5, URZ, 0x7 ;  /* 0x0000000528287291 */ /* 0x000fe4000f8f38ff */
[----:B------:R-:W-:Y:S02]  /*3460*/  USHF.R.U32.HI UR5, URZ, 0x4, UR4 ;  /* 0x00000004ff057899 */ /* 0x000fe40008011604 */
[----:B------:R-:W-:Y:S02]  /*3470*/  USHF.R.S32.HI UR40, URZ, 0x7, UR40 ;  /* 0x00000007ff287899 */ /* 0x000fe40008011428 */
[----:B------:R-:W-:Y:S02]  /*3480*/  USHF.R.U32.HI UR4, URZ, 0x4, UR6 ;  /* 0x00000004ff047899 */ /* 0x000fe40008011606 */
[----:B------:R-:W-:Y:S02]  /*3490*/  UISETP.LT.AND UP0, UPT, UR40, 0x1, UPT ;  /* 0x000000012800788c */ /* 0x000fe4000bf01270 */
[----:B------:R-:W-:-:S02]  /*34a0*/  ULOP3.LUT UR5, UR5, 0x3fff, URZ, 0xc0, !UPT ;  /* 0x00003fff05057892 */ /* 0x000fc4000f8ec0ff */
[----:B------:R-:W-:Y:S02]  /*34b0*/  ULOP3.LUT UR4, UR4, 0x3fff, URZ, 0xc0, !UPT ;  /* 0x00003fff04047892 */ /* 0x000fe4000f8ec0ff */
[----:B------:R-:W-:Y:S02]  /*34c0*/  USEL UR41, UR40, 0x1, !UP0 ;  /* 0x0000000128297887 */ /* 0x000fe4000c000000 */
[----:B------:R-:W-:Y:S02]  /*34d0*/  ULOP3.LUT UR28, UR5, 0x10000, URZ, 0xfc, !UPT ;  /* 0x00010000051c7892 */ /* 0x000fe4000f8efcff */
[----:B------:R-:W-:Y:S02]  /*34e0*/  ULOP3.LUT UR29, UR4, 0x10000, URZ, 0xfc, !UPT ;  /* 0x00010000041d7892 */ /* 0x000fe4000f8efcff */
[----:B------:R-:W-:Y:S01]  /*34f0*/  UIADD3 UR41, UPT, UPT, -UR41, URZ, URZ ;  /* 0x000000ff29297290 */ /* 0x000fe2000fffe1ff */
[----:B------:R-:W-:Y:S01]  /*3500*/  UMOV UR34, 0x0 ;  /* 0x0000000000227882 */ /* 0x000fe20000000000 */
[----:B------:R-:W-:Y:S01]  /*3510*/  UMOV UR35, 0x44004a0 ;  /* 0x044004a000237882 */ /* 0x000fe20000000000 */
[----:B------:R-:W-:Y:S01]  /*3520*/  UMOV UR32, 0x0 ;  /* 0x0000000000207882 */ /* 0x000fe20000000000 */
[----:B------:R-:W-:Y:S01]  /*3530*/  UMOV UR33, 0x44004a0 ;  /* 0x044004a000217882 */ /* 0x000fe20000000000 */
[----:B--2---:R-:W-:-:S15]  /*3540*/  R2UR UR42, R0 ;  /* 0x00000000002a72ca */ /* 0x004fde00000e0000 */
.L_x_67:
[----:B------:R-:W-:Y:S02]  /*3550*/  LEA R0, R10, UR26, 0x3 ;  /* 0x0000001a0a007c11 */ /* 0x000fe4000f8e18ff */
[----:B------:R-:W-:Y:S02]  /*3560*/  SHF.L.U32 R2, R9, 0x1f, RZ ;  /* 0x0000001f09027819 */ /* 0x000fe400000006ff */
[----:B------:R-:W-:Y:S01]  /*3570*/  PLOP3.LUT P0, PT, PT, PT, UP4, 0x80, 0x8 ;  /* 0x000000000008781c */ /* 0x000fe20003f0f048 */
[----:B------:R-:W-:Y:S01]  /*3580*/  VIADD R3, R0, 0xb0 ;  /* 0x000000b000037836 */ /* 0x000fe20000000000 */
[----:B-1----:R-:W1:Y:S02]  /*3590*/  SYNCS.PHASECHK.TRANS64.TRYWAIT P1, [R0+URZ+0xa0], R2 ;  /* 0x0000a002000075a7 */ /* 0x002e6400080211ff */
[----:B-1-3--:R-:W-:Y:S09]  /*35a0*/  @!P1 BRA `(.L_x_61) ;  /* 0x00000068001c9947 */ /* 0x00aff20003800000 */
.L_x_150:
[----:B------:R-:W-:Y:S01]  /*35b0*/  LEA R4, R10, UR26, 0x4 ;  /* 0x0000001a0a047c11 */ /* 0x000fe2000f8e20ff */
[----:B------:R-:W-:Y:S01]  /*35c0*/  @UP4 ULEA UR4, UR24, UR26, 0x3 ;  /* 0x0000001a18044291 */ /* 0x000fe2000f8e18ff */
[----:B------:R-:W-:Y:S01]  /*35d0*/  PLOP3.LUT P2, PT, PT, PT, PT, 0x80, 0x8 ;  /* 0x000000000008781c */ /* 0x000fe20003f4f070 */
[----:B------:R-:W-:Y:S01]  /*35e0*/  ULEA UR31, UR30, UR26, 0x3 ;  /* 0x0000001a1e1f7291 */ /* 0x000fe2000f8e18ff */
[----:B------:R-:W-:Y:S02]  /*35f0*/  PRMT R3, RZ, 0x654, R3 ;  /* 0x00000654ff037816 */ /* 0x000fe40000000003 */
[----:B------:R-:W2:Y:S01]  /*3600*/  LDS.128 R4, [R4+0x130] ;  /* 0x0001300004047984 */ /* 0x000ea20000000c00 */
[----:B-1----:R-:W-:Y:S02]  /*3610*/  @P0 SHF.L.U32 R2, R8, 0x1f, RZ ;  /* 0x0000001f08020819 */ /* 0x002fe400000006ff */
[----:B------:R-:W-:Y:S01]  /*3620*/  SHF.L.U32 R0, R11, 0x1f, RZ ;  /* 0x0000001f0b007819 */ /* 0x000fe200000006ff */
[----:B------:R-:W-:Y:S01]  /*3630*/  @!PT LDS RZ, [RZ] ;  /* 0x00000000fffff984 */ /* 0x000fe20000000800 */
[----:B------:R-:W-:Y:S01]  /*3640*/  @!PT LDS RZ, [RZ] ;  /* 0x00000000fffff984 */ /* 0x000fe20000000800 */
[----:B------:R-:W-:Y:S01]  /*3650*/  @!PT LDS RZ, [RZ] ;  /* 0x00000000fffff984 */ /* 0x000fe20000000800 */
[----:B------:R-:W-:Y:S01]  /*3660*/  @!PT LDS RZ, [RZ] ;  /* 0x00000000fffff984 */ /* 0x000fe20000000800 */
[----:B------:R1:W-:Y:S06]  /*3670*/  MEMBAR.ALL.CTA ;  /* 0x0000000000007992 */ /* 0x0003ec0000008000 */
[----:B-1----:R-:W1:Y:S02]  /*3680*/  FENCE.VIEW.ASYNC.S ;  /* 0x00000000000073c6 */ /* 0x002e640000000000 */
[----:B-1----:R1:W-:Y:S01]  /*3690*/  SYNCS.ARRIVE.TRANS64.RED.A1T0 RZ, [R3+URZ], RZ ;  /* 0x000000ff03ff79a7 */ /* 0x0023e200081004ff */
[----:B------:R1:W3:Y:S01]  /*36a0*/  @P0 SYNCS.PHASECHK.TRANS64.TRYWAIT P2, [UR4], R2 ;  /* 0x00000002ff0005a7 */ /* 0x0002e20008041104 */
[----:B------:R-:W-:Y:S01]  /*36b0*/  ULEA.HI UR4, UR30, UR30, URZ, 0x1 ;  /* 0x0000001e1e047291 */ /* 0x000fe2000f8f08ff */
[----:B--2---:R-:W-:-:S03]  /*36c0*/  LOP3.LUT P1, RZ, R6, 0x1, RZ, 0xc0, !PT ;  /* 0x0000000106ff7812 */ /* 0x004fc6000782c0ff */
[----:B------:R-:W-:Y:S02]  /*36d0*/  USHF.L.U32 UR11, UR4, 0x7, URZ ;  /* 0x00000007040b7899 */ /* 0x000fe400080006ff */
[----:B------:R-:W-:Y:S02]  /*36e0*/  ULOP3.LUT UR4, UR4, 0xffe, URZ, 0xc0, !UPT ;  /* 0x00000ffe04047892 */ /* 0x000fe4000f8ec0ff */
[----:B------:R-:W-:Y:S02]  /*36f0*/  ULOP3.LUT UR11, UR11, 0xffffff00, URZ, 0xc0, !UPT ;  /* 0xffffff000b0b7892 */ /* 0x000fe4000f8ec0ff */
[----:B------:R-:W-:Y:S02]  /*3700*/  UIADD3 UR4, UPT, UPT, -UR4, UR30, URZ ;  /* 0x0000001e04047290 */ /* 0x000fe4000fffe1ff */
[----:B------:R-:W-:Y:S01]  /*3710*/  UIADD3 UR11, UPT, UPT, UR42, UR11, URZ ;  /* 0x0000000b2a0b7290 */ /* 0x000fe2000fffe0ff */
[----:B------:R-:W2:Y:S03]  /*3720*/  SYNCS.PHASECHK.TRANS64.TRYWAIT P0, [UR31+0xe0], R0 ;  /* 0x0000e000ff0075a7 */ /* 0x000ea6000800111f */
[----:B------:R-:W-:Y:S01]  /*3730*/  ULEA UR11, UR4, UR11, 0x14 ;  /* 0x0000000b040b7291 */ /* 0x000fe2000f8ea0ff */
[----:B-123--:R-:W-:Y:S11]  /*3740*/  @!P0 BRA `(.L_x_62) ;  /* 0x0000006400c88947 */ /* 0x00eff60003800000 */
.L_x_152:
[----:B------:R-:W-:Y:S01]  /*3750*/  IADD3 R10, PT, PT, R10, 0x1, RZ ;  /* 0x000000010a0a7810 */ /* 0x000fe20007ffe0ff */
[----:B------:R-:W-:Y:S06]  /*3760*/  BRA.U !UP4, `(.L_x_63) ;  /* 0x000000010cc07547 */ /* 0x000fec000b800000 */
[----:B------:R-:W-:Y:S01]  /*3770*/  UPLOP3.LUT UP2, UPT, UPT, UPT, UPT, 0x40, 0x4 ;  /* 0x000000000004789c */ /* 0x000fe20003f4e870 */
[----:B------:R-:W-:Y:S01]  /*3780*/  UMOV UR23, UR41 ;  /* 0x0000002900177c82 */ /* 0x000fe20008000000 */
[----:B------:R-:W-:Y:S01]  /*3790*/  UMOV UR22, UR40 ;  /* 0x0000002800167c82 */ /* 0x000fe20008000000 */
[----:B------:R-:W-:-:S08]  /*37a0*/  UMOV UR10, UR24 ;  /* 0x00000018000a7c82 */ /* 0x000fd00008000000 */
.L_x_66:
[----:B------:R-:W-:Y:S02]  /*37b0*/  UIADD3 UR23, UPT, UPT, UR23, 0x1, URZ ;  /* 0x0000000117177890 */ /* 0x000fe4000fffe0ff */
[----:B--2---:R-:W-:Y:S02]  /*37c0*/  ULEA UR5, UR10, UR26, 0x3 ;  /* 0x0000001a0a057291 */ /* 0x004fe4000f8e18ff */
[----:B------:R-:W-:Y:S01]  /*37d0*/  UISETP.NE.AND UP3, UPT, UR23, URZ, UPT ;  /* 0x000000ff1700728c */ /* 0x000fe2000bf65270 */
[----:B---3--:R-:W-:Y:S10]  /*37e0*/  @P2 BRA `(.L_x_64) ;  /* 0x00000000000c2947 */ /* 0x008ff40003800000 */
[----:B-1----:R-:W-:Y:S04]  /*37f0*/  SHF.L.U32 R2, R8, 0x1f, RZ ;  /* 0x0000001f08027819 */ /* 0x002fe800000006ff */
[----:B------:R-:W1:Y:S02]  /*3800*/  SYNCS.PHASECHK.TRANS64.TRYWAIT P0, [UR5], R2 ;  /* 0x00000002ff0075a7 */ /* 0x000e640008001105 */
[----:B-1----:R-:W-:Y:S05]  /*3810*/  @!P0 BRA `(.L_x_65) ;  /* 0x0000006400ac8947 */ /* 0x002fea0003800000 */
.L_x_64:
[----:B------:R-:W-:Y:S01]  /*3820*/  UISETP.NE.AND UP0, UPT, UR22, 0x1, UPT ;  /* 0x000000011600788c */ /* 0x000fe2000bf05270 */
[----:B------:R-:W-:Y:S01]  /*3830*/  PLOP3.LUT P2, PT, PT, PT, PT, 0x80, 0x8 ;  /* 0x000000000008781c */ /* 0x000fe20003f4f070 */
[----:B------:R-:W-:Y:S02]  /*3840*/  UIADD3 UR4, UPT, UPT, UR10, 0x1, URZ ;  /* 0x000000010a047890 */ /* 0x000fe4000fffe0ff */
[----:B------:R-:W-:Y:S02]  /*3850*/  UIADD3 UR25, UPT, UPT, UR5, 0x28, URZ ;  /* 0x0000002805197890 */ /* 0x000fe4000fffe0ff */
[----:B------:R-:W-:Y:S01]  /*3860*/  UISETP.NE.AND UP1, UPT, UR4, 0x5, UPT ;  /* 0x000000050400788c */ /* 0x000fe2000bf25270 */
[----:B------:R-:W-:Y:S01]  /*3870*/  PLOP3.LUT P0, PT, PT, PT, UP0, 0x80, 0x8 ;  /* 0x000000000008781c */ /* 0x000fe20003f0f008 */
[----:B------:R-:W-:Y:S02]  /*3880*/  UIADD3 UR22, UPT, UPT, UR22, -0x1, URZ ;  /* 0xffffffff16167890 */ /* 0x000fe4000fffe0ff */
[----:B------:R-:W-:Y:S02]  /*3890*/  USEL UR6, URZ, 0x1, UP1 ;  /* 0x00000001ff067887 */ /* 0x000fe40008800000 */
[----:B------:R-:W-:Y:S01]  /*38a0*/  USEL UR24, UR4, URZ, UP1 ;  /* 0x000000ff04187287 */ /* 0x000fe20008800000 */
[----:B------:R-:W-:Y:S01]  /*38b0*/  UMOV UR7, 0x40004040 ;  /* 0x4000404000077882 */ /* 0x000fe20000000000 */
[----:B------:R-:W-:Y:S02]  /*38c0*/  UMOV UR5, 0x40004040 ;  /* 0x4000404000057882 */ /* 0x000fe40000000000 */
[----:B------:R-:W-:Y:S01]  /*38d0*/  @UP0 ULEA UR4, UR24, UR26, 0x3 ;  /* 0x0000001a18040291 */ /* 0x000fe2000f8e18ff */
[----:B------:R-:W-:Y:S01]  /*38e0*/  LOP3.LUT R8, R8, UR6, RZ, 0x3c, !PT ;  /* 0x0000000608087c12 */ /* 0x000fe2000f8e3cff */
[----:B------:R-:W-:Y:S01]  /*38f0*/  ULEA UR6, UR10, UR29, 0xb ;  /* 0x0000001d0a067291 */ /* 0x000fe2000f8e58ff */
[----:B------:R-:W-:Y:S02]  /*3900*/  UMOV UR21, 0x40004040 ;  /* 0x4000404000157882 */ /* 0x000fe40000000000 */
[----:B-1----:R-:W-:Y:S01]  /*3910*/  @P0 SHF.L.U32 R0, R8, 0x1f, RZ ;  /* 0x0000001f08000819 */ /* 0x002fe200000006ff */
[----:B------:R-:W-:Y:S02]  /*3920*/  UIADD3 UR20, UPT, UPT, UR6, 0x2, URZ ;  /* 0x0000000206147890 */ /* 0x000fe4000fffe0ff */
[----:B------:R-:W-:Y:S01]  /*3930*/  UIADD3 UR16, UPT, UPT, UR6, 0x4, URZ ;  /* 0x0000000406107890 */ /* 0x000fe2000fffe0ff */
[----:B------:R2:W3:Y:S01]  /*3940*/  @P0 SYNCS.PHASECHK.TRANS64.TRYWAIT P2, [UR4], R0 ;  /* 0x00000000ff0005a7 */ /* 0x0004e20008041104 */
[----:B------:R-:W-:Y:S02]  /*3950*/  ULEA UR4, UR10, UR28, 0x9 ;  /* 0x0000001c0a047291 */ /* 0x000fe4000f8e48ff */
[----:B------:R-:W-:Y:S02]  /*3960*/  UIADD3 UR12, UPT, UPT, UR6, 0x6, URZ ;  /* 0x00000006060c7890 */ /* 0x000fe4000fffe0ff */
[----:B------:R-:W-:Y:S02]  /*3970*/  UIADD3 UR18, UPT, UPT, UR4, 0x2, URZ ;  /* 0x0000000204127890 */ /* 0x000fe4000fffe0ff */
[----:B------:R-:W-:Y:S02]  /*3980*/  UIADD3 UR14, UPT, UPT, UR4, 0x4, URZ ;  /* 0x00000004040e7890 */ /* 0x000fe4000fffe0ff */
[----:B------:R-:W-:Y:S01]  /*3990*/  UIADD3 UR8, UPT, UPT, UR4, 0x6, URZ ;  /* 0x0000000604087890 */ /* 0x000fe2000fffe0ff */
[----:B------:R2:W-:Y:S01]  /*39a0*/  UTCIMMA gdesc[UR4], gdesc[UR6], tmem[UR11], tmem[UR38], idesc[UR39], UP2 ;  /* 0x00ff2606040075ea */ /* 0x0005e2000900010b */
[----:B------:R-:W-:Y:S01]  /*39b0*/  UPLOP3.LUT UP2, UPT, UPT, UPT, UPT, 0x80, 0x8 ;  /* 0x000000000008789c */ /* 0x000fe20003f4f070 */
[----:B------:R-:W-:Y:S01]  /*39c0*/  UMOV UR19, 0x40004040 ;  /* 0x4000404000137882 */ /* 0x000fe20000000000 */
[----:B------:R-:W-:Y:S01]  /*39d0*/  UMOV UR17, 0x40004040 ;  /* 0x4000404000117882 */ /* 0x000fe20000000000 */
[----:B------:R2:W-:Y:S01]  /*39e0*/  UTCIMMA gdesc[UR18], gdesc[UR20], tmem[UR11], tmem[UR36], idesc[UR37], UPT ;  /* 0x00ff2414120075ea */ /* 0x0005e2000b80010b */
[----:B------:R-:W-:Y:S01]  /*39f0*/  UMOV UR15, 0x40004040 ;  /* 0x40004040000f7882 */ /* 0x000fe20000000000 */
[----:B------:R-:W-:Y:S01]  /*3a00*/  UMOV UR13, 0x40004040 ;  /* 0x40004040000d7882 */ /* 0x000fe20000000000 */
[----:B------:R-:W-:Y:S01]  /*3a10*/  UMOV UR9, 0x40004040 ;  /* 0x4000404000097882 */ /* 0x000fe20000000000 */
[----:B------:R2:W-:Y:S01]  /*3a20*/  UTCIMMA gdesc[UR14], gdesc[UR16], tmem[UR11], tmem[UR34], idesc[UR35], UPT ;  /* 0x00ff22100e0075ea */ /* 0x0005e2000b80010b */
[----:B------:R2:W-:Y:S01]  /*3a30*/  UTCIMMA gdesc[UR8], gdesc[UR12], tmem[UR11], tmem[UR32], idesc[UR33], UPT ;  /* 0x00ff200c080075ea */ /* 0x0005e2000b80010b */
[----:B------:R2:W-:Y:S01]  /*3a40*/  UTCBAR.MULTICAST [UR25], URZ, UR27 ;  /* 0x000000ff190073e9 */ /* 0x0005e2000800081b */
[----:B------:R-:W-:Y:S01]  /*3a50*/  UMOV UR10, UR24 ;  /* 0x00000018000a7c82 */ /* 0x000fe20008000000 */
[----:B------:R-:W-:Y:S05]  /*3a60*/  BRA.U UP3, `(.L_x_66) ;  /* 0xfffffffd03507547 */ /* 0x000fea000b83ffff */
.L_x_63:
[----:B--2---:R-:W-:Y:S01]  /*3a70*/  UIADD3 UR4, UPT, UPT, UR30, 0x1, URZ ;  /* 0x000000011e047890 */ /* 0x004fe2000fffe0ff */
[C---:B------:R-:W-:Y:S01]  /*3a80*/  ISETP.NE.AND P0, PT, R10.reuse, 0x2, PT ;  /* 0x000000020a00780c */ /* 0x040fe20003f05270 */
[----:B------:R-:W-:Y:S02]  /*3a90*/  UIADD3 UR5, UPT, UPT, UR31, 0xc0, URZ ;  /* 0x000000c01f057890 */ /* 0x000fe4000fffe0ff */
[----:B------:R-:W-:Y:S01]  /*3aa0*/  UISETP.NE.AND UP0, UPT, UR4, 0x4, UPT ;  /* 0x000000040400788c */ /* 0x000fe2000bf05270 */
[----:B-1----:R-:W-:Y:S02]  /*3ab0*/  SEL R0, RZ, 0x1, P0 ;  /* 0x00000001ff007807 */ /* 0x002fe40000000000 */
[----:B------:R-:W-:Y:S01]  /*3ac0*/  SEL R10, R10, RZ, P0 ;  /* 0x000000ff0a0a7207 */ /* 0x000fe20000000000 */
[----:B------:R-:W-:Y:S01]  /*3ad0*/  USEL UR6, URZ, 0x1, UP0 ;  /* 0x00000001ff067887 */ /* 0x000fe20008000000 */
[----:B------:R-:W-:Y:S01]  /*3ae0*/  LOP3.LUT R9, R9, R0, RZ, 0x3c, !PT ;  /* 0x0000000009097212 */ /* 0x000fe200078e3cff */
[----:B------:R-:W-:Y:S01]  /*3af0*/  USEL UR30, UR4, URZ, UP0 ;  /* 0x000000ff041e7287 */ /* 0x000fe20008000000 */
[----:B------:R1:W-:Y:S03]  /*3b00*/  UTCBAR [UR5], URZ ;  /* 0x000000ff050073e9 */ /* 0x0003e600080000ff */
[----:B------:R-:W-:Y:S01]  /*3b10*/  LOP3.LUT R11, R11, UR6, RZ, 0x3c, !PT ;  /* 0x000000060b0b7c12 */ /* 0x000fe2000f8e3cff */
[----:B------:R-:W-:Y:S07]  /*3b20*/  @P1 BRA `(.L_x_67) ;  /* 0xfffffff800881947 */ /* 0x000fee000383ffff */
[----:B------:R-:W2:Y:S01]  /*3b30*/  S2UR UR8, SR_CgaCtaId ;  /* 0x00000000000879c3 */ /* 0x000ea20000008800 */
[----:B------:R-:W-:Y:S01]  /*3b40*/  ELECT P0, URZ, PT ;  /* 0x0000000000ff782f */ /* 0x000fe20003800000 */
[----:B------:R-:W-:Y:S01]  /*3b50*/  IMAD.MOV.U32 R0, RZ, RZ, 0x1 ;  /* 0x00000001ff007424 */ /* 0x000fe200078e00ff */
[----:B------:R-:W-:Y:S01]  /*3b60*/  UIADD3 UR26, UPT, UPT, UR26, 0xe0, URZ ;  /* 0x000000e01a1a7890 */ /* 0x000fe2000fffe0ff */
[----:B------:R-:W-:Y:S01]  /*3b70*/  SHF.L.U32 R2, R11, 0x1f, RZ ;  /* 0x0000001f0b027819 */ /* 0x000fe200000006ff */
[----:B------:R-:W-:-:S03]  /*3b80*/  UMOV UR4, 0x40 ;  /* 0x0000004000047882 */ /* 0x000fc60000000000 */
[----:B------:R-:W-:Y:S01]  /*3b90*/  UVIRTCOUNT.DEALLOC.SMPOOL 0x80 ;  /* 0x000000800000784c */ /* 0x000fe20000000000 */
[----:B--2---:R-:W-:Y:S02]  /*3ba0*/  ULEA UR8, UR8, UR4, 0x18 ;  /* 0x0000000408087291 */ /* 0x004fe4000f8ec0ff */
[----:B------:R-:W-:-:S07]  /*3bb0*/  ULEA UR4, UR30, UR26, 0x3 ;  /* 0x0000001a1e047291 */ /* 0x000fce000f8e18ff */
[----:B------:R2:W-:Y:S02]  /*3bc0*/  @P0 STS.U8 [UR8+0x1c], R0 ;  /* 0x00001c00ff000988 */ /* 0x0005e40008000008 */
[----:B------:R-:W4:Y:S02]  /*3bd0*/  SYNCS.PHASECHK.TRANS64.TRYWAIT P0, [UR4], R2 ;  /* 0x00000002ff0075a7 */ /* 0x000f240008001104 */
[----:B--2-4-:R-:W-:Y:S05]  /*3be0*/  @!P0 BRA `(.L_x_68) ;  /* 0x0000006000d08947 */ /* 0x014fea0003800000 */
.L_x_155:
[----:B------:R-:W-:-:S04]  /*3bf0*/  UIADD3 UR4, UPT, UPT, UR30, 0x1, URZ ;  /* 0x000000011e047890 */ /* 0x000fc8000fffe0ff */
[----:B------:R-:W-:-:S04]  /*3c00*/  UISETP.NE.AND UP0, UPT, UR4, 0x4, UPT ;  /* 0x000000040400788c */ /* 0x000fc8000bf05270 */
[----:B------:R-:W-:Y:S02]  /*3c10*/  USEL UR6, URZ, 0x1, UP0 ;  /* 0x00000001ff067887 */ /* 0x000fe40008000000 */
[----:B------:R-:W-:-:S04]  /*3c20*/  USEL UR4, UR4, URZ, UP0 ;  /* 0x000000ff04047287 */ /* 0x000fc80008000000 */
[----:B-1----:R-:W-:Y:S01]  /*3c30*/  ULEA UR5, UR4, UR26, 0x3 ;  /* 0x0000001a04057291 */ /* 0x002fe2000f8e18ff */
[----:B--2---:R-:W-:-:S04]  /*3c40*/  LOP3.LUT R2, R11, UR6, RZ, 0x3c, !PT ;  /* 0x000000060b027c12 */ /* 0x004fc8000f8e3cff */
[----:B------:R-:W-:-:S04]  /*3c50*/  SHF.L.U32 R3, R2, 0x1f, RZ ;  /* 0x0000001f02037819 */ /* 0x000fc800000006ff */
[----:B------:R-:W1:Y:S02]  /*3c60*/  SYNCS.PHASECHK.TRANS64.TRYWAIT P0, [UR5], R3 ;  /* 0x00000003ff0075a7 */ /* 0x000e640008001105 */
[----:B-1----:R-:W-:Y:S05]  /*3c70*/  @!P0 BRA `(.L_x_69) ;  /* 0x0000006000c48947 */ /* 0x002fea0003800000 */
.L_x_157:
        /* <DEDUP_REMOVED lines=9> */
.L_x_159:
[----:B------:R-:W-:-:S04]  /*3d10*/  UIADD3 UR4, UPT, UPT, UR4, 0x1, URZ ;  /* 0x0000000104047890 */ /* 0x000fc8000fffe0ff */
[----:B------:R-:W-:-:S04]  /*3d20*/  UISETP.NE.AND UP0, UPT, UR4, 0x4, UPT ;  /* 0x000000040400788c */ /* 0x000fc8000bf05270 */
[----:B------:R-:W-:Y:S02]  /*3d30*/  USEL UR5, URZ, 0x1, UP0 ;  /* 0x00000001ff057887 */ /* 0x000fe40008000000 */
[----:B------:R-:W-:-:S04]  /*3d40*/  USEL UR4, UR4, URZ, UP0 ;  /* 0x000000ff04047287 */ /* 0x000fc80008000000 */
[----:B------:R-:W-:Y:S01]  /*3d50*/  ULEA UR4, UR4, UR26, 0x3 ;  /* 0x0000001a04047291 */ /* 0x000fe2000f8e18ff */
[----:B------:R-:W-:-:S04]  /*3d60*/  LOP3.LUT R2, R2, UR5, RZ, 0x3c, !PT ;  /* 0x0000000502027c12 */ /* 0x000fc8000f8e3cff */
[----:B------:R-:W-:-:S04]  /*3d70*/  SHF.L.U32 R2, R2, 0x1f, RZ ;  /* 0x0000001f02027819 */ /* 0x000fc800000006ff */
[----:B------:R-:W2:Y:S02]  /*3d80*/  SYNCS.PHASECHK.TRANS64.TRYWAIT P0, [UR4], R2 ;  /* 0x00000002ff0075a7 */ /* 0x000ea40008001104 */
[----:B--2---:R-:W-:Y:S05]  /*3d90*/  @!P0 BRA `(.L_x_71) ;  /* 0x0000006000ac8947 */ /* 0x004fea0003800000 */
.L_x_161:
[----:B------:R-:W-:Y:S01]  /*3da0*/  NOP ;  /* 0x0000000000007918 */ /* 0x000fe20000000000 */
[----:B-1----:R-:W1:Y:S01]  /*3db0*/  LDS R0, [UR8+0x14] ;  /* 0x00001408ff007984 */ /* 0x002e620008000800 */
[----:B------:R-:W-:Y:S01]  /*3dc0*/  ULOP3.LUT UR4, UR42, 0xffff, URZ, 0xc0, !UPT ;  /* 0x0000ffff2a047892 */ /* 0x000fe2000f8ec0ff */
[----:B------:R-:W-:Y:S01]  /*3dd0*/  UMOV UR5, 0xffff ;  /* 0x0000ffff00057882 */ /* 0x000fe20000000000 */
[----:B------:R-:W-:Y:S02]  /*3de0*/  UMOV UR6, 0x1 ;  /* 0x0000000100067882 */ /* 0x000fe40000000000 */
[----:B------:R-:W-:-:S04]  /*3df0*/  USHF.R.U32.HI UR4, URZ, 0x5, UR4 ;  /* 0x00000005ff047899 */ /* 0x000fc80008011604 */
[----:B------:R-:W-:Y:S02]  /*3e00*/  USHF.L.U32 UR5, UR5, UR4, URZ ;  /* 0x0000000405057299 */ /* 0x000fe400080006ff */
[----:B------:R-:W-:-:S04]  /*3e10*/  USHF.L.U32 UR4, UR6, UR4, URZ ;  /* 0x0000000406047299 */ /* 0x000fc800080006ff */
[----:B-1----:R-:W-:-:S04]  /*3e20*/  LOP3.LUT R0, R0, UR5, RZ, 0xc0, !PT ;  /* 0x0000000500007c12 */ /* 0x002fc8000f8ec0ff */
[----:B------:R-:W-:-:S13]  /*3e30*/  ISETP.NE.AND P0, PT, R0, UR5, PT ;  /* 0x0000000500007c0c */ /* 0x000fda000bf05270 */
[----:B------:R-:W-:Y:S05]  /*3e40*/  @P0 BRA `(.L_x_72) ;  /* 0x0000000000580947 */ /* 0x000fea0003800000 */
[----:B------:R-:W1:Y:S02]  /*3e50*/  LDS R0, [UR8+0x18] ;  /* 0x00001808ff007984 */ /* 0x000e640008000800 */
[----:B-1----:R-:W-:-:S04]  /*3e60*/  LOP3.LUT R0, R0, UR4, RZ, 0xc0, !PT ;  /* 0x0000000400007c12 */ /* 0x002fc8000f8ec0ff */
[----:B------:R-:W-:-:S13]  /*3e70*/  ISETP.NE.AND P0, PT, R0, UR4, PT ;  /* 0x0000000400007c0c */ /* 0x000fda000bf05270 */
[----:B------:R-:W-:Y:S05]  /*3e80*/  @P0 BRA `(.L_x_73) ;  /* 0x00000000003c0947 */ /* 0x000fea0003800000 */
[----:B------:R-:W1:Y:S01]  /*3e90*/  S2R R2, SR_LANEID ;  /* 0x0000000000027919 */ /* 0x000e620000000000 */
[----:B------:R-:W-:-:S06]  /*3ea0*/  ULOP3.LUT UR5, URZ, UR5, URZ, 0x33, !UPT ;  /* 0x00000005ff057292 */ /* 0x000fcc000f8e33ff */
[----:B------:R-:W-:-:S04]  /*3eb0*/  IMAD.U32 R0, RZ, RZ, UR5 ;  /* 0x00000005ff007e24 */ /* 0x000fc8000f8e00ff */
[----:B------:R2:W4:Y:S02]  /*3ec0*/  REDUX UR7, R0 ;  /* 0x00000000000773c4 */ /* 0x0005240000000000 */
[----:B------:R1:W-:Y:S01]  /*3ed0*/  UTCATOMSWS.AND URZ, UR5 ;  /* 0x0000000500ff79e3 */ /* 0x0003e20008000000 */
[----:B--2---:R-:W-:Y:S01]  /*3ee0*/  LOP3.LUT R0, RZ, UR4, RZ, 0x33, !PT ;  /* 0x00000004ff007c12 */ /* 0x004fe2000f8e33ff */
[----:B------:R-:W-:Y:S02]  /*3ef0*/  VOTEU.ANY UR4, UPT, PT ;  /* 0x0000000000047886 */ /* 0x000fe400038e0100 */
[----:B------:R-:W-:Y:S02]  /*3f00*/  UFLO.U32 UR4, UR4 ;  /* 0x00000004000472bd */ /* 0x000fe400080e0000 */
[----:B------:R-:W2:Y:S04]  /*3f10*/  REDUX UR6, R0 ;  /* 0x00000000000673c4 */ /* 0x000ea80000000000 */
[----:B-1----:R-:W-:-:S02]  /*3f20*/  ISETP.EQ.U32.AND P0, PT, R2, UR4, PT ;  /* 0x0000000402007c0c */ /* 0x002fc4000bf02070 */
[----:B----4-:R-:W-:-:S11]  /*3f30*/  MOV R2, UR7 ;  /* 0x0000000700027c02 */ /* 0x010fd60008000f00 */
[----:B------:R1:W-:Y:S01]  /*3f40*/  @P0 ATOMS.AND RZ, [UR8+0x14], R2 ;  /* 0x00001402ffff098c */ /* 0x0003e2000a800008 */
[----:B--2---:R-:W-:-:S05]  /*3f50*/  IMAD.U32 R0, RZ, RZ, UR6 ;  /* 0x00000006ff007e24 */ /* 0x004fca000f8e00ff */
[----:B------:R1:W-:Y:S01]  /*3f60*/  @P0 ATOMS.AND RZ, [UR8+0x18], R0 ;  /* 0x00001800ffff098c */ /* 0x0003e2000a800008 */
[----:B------:R-:W-:Y:S05]  /*3f70*/  BRA `(.L_x_74) ;  /* 0x0000000000147947 */ /* 0x000fea0003800000 */
.L_x_73:
[----:B------:R-:W-:Y:S02]  /*3f80*/  MOV R2, 0x3fa0 ;  /* 0x00003fa000027802 */ /* 0x000fe40000000f00 */
[----:B---3-5:R-:W-:Y:S05]  /*3f90*/  CALL.REL.NOINC `($__internal_0_$__cuda_sm10x_tcgen05_guardrail_trap_col_being_dealloced_not_returned_by_alloc) ;  /* 0x0000006400907944 */ /* 0x028fea0003c00000 */
[----:B------:R-:W-:Y:S05]  /*3fa0*/  BRA `(.L_x_74) ;  /* 0x0000000000087947 */ /* 0x000fea0003800000 */
.L_x_72:
[----:B------:R-:W-:Y:S02]  /*3fb0*/  MOV R2, 0x3fd0 ;  /* 0x00003fd000027802 */ /* 0x000fe40000000f00 */
[----:B---3-5:R-:W-:Y:S05]  /*3fc0*/  CALL.REL.NOINC `($__internal_2_$__cuda_sm10x_tcgen05_guardrail_trap_unallocated_columns_being_dealloced) ;  /* 0x00000064009c7944 */ /* 0x028fea0003c00000 */
.L_x_74:
[----:B------:R-:W-:Y:S01]  /*3fd0*/  NOP ;  /* 0x0000000000007918 */ /* 0x000fe20000000000 */
[----:B------:R-:W-:Y:S05]  /*3fe0*/  EXIT ;  /* 0x000000000000794d */ /* 0x000fea0003800000 */
.L_x_56:
[----:B------:R-:W-:-:S09]  /*3ff0*/  UISETP.NE.OR UP0, UPT, UR18, 0x3, !UP3 ;  /* 0x000000031200788c */ /* 0x000fd2000df05670 */
[----:B------:R-:W-:Y:S05]  /*4000*/  BRA.U UP0, `(.L_x_75) ;  /* 0x0000001100847547 */ /* 0x000fea000b800000 */
[----:B------:R-:W2:Y:S01]  /*4010*/  LDCU.64 UR4, c[0x0][0x888] ;  /* 0x00011100ff0477ac */ /* 0x000ea20008000a00 */
[----:B------:R-:W3:Y:S01]  /*4020*/  LDC.64 R12, c[0x0][0x348] ;  /* 0x0000d200ff0c7b82 */ /* 0x000ee20000000a00 */
[----:B------:R-:W-:Y:S02]  /*4030*/  HFMA2 R9, -RZ, RZ, 0, 0 ;  /* 0x00000000ff097431 */ /* 0x000fe400000001ff */
[----:B------:R-:W-:Y:S01]  /*4040*/  IMAD.MOV.U32 R11, RZ, RZ, 0x1 ;  /* 0x00000001ff0b7424 */ /* 0x000fe200078e00ff */
[----:B------:R-:W4:Y:S01]  /*4050*/  LDCU UR40, c[0x0][0x370] ;  /* 0x00006e00ff2877ac */ /* 0x000f220008000800 */
[----:B------:R-:W-:Y:S01]  /*4060*/  IMAD.MOV.U32 R10, RZ, RZ, RZ ;  /* 0x000000ffff0a7224 */ /* 0x000fe200078e00ff */
[----:B------:R-:W-:Y:S01]  /*4070*/  MOV R3, 0x1000 ;  /* 0x0000100000037802 */ /* 0x000fe20000000f00 */
[----:B------:R-:W4:Y:S01]  /*4080*/  LDCU.128 UR48, c[0x0][0xb10] ;  /* 0x00016200ff3077ac */ /* 0x000f220008000c00 */
[----:B------:R-:W1:Y:S01]  /*4090*/  LDCU UR37, c[0x0][0x374] ;  /* 0x00006e80ff2577ac */ /* 0x000e620008000800 */
[----:B------:R-:W1:Y:S01]  /*40a0*/  LDCU.64 UR38, c[0x0][0x890] ;  /* 0x00011200ff2677ac */ /* 0x000e620008000a00 */
[----:B------:R-:W1:Y:S01]  /*40b0*/  LDCU UR15, c[0x0][0xb0c] ;  /* 0x00016180ff0f77ac */ /* 0x000e620008000800 */
[----:B--2---:R-:W-:Y:S01]  /*40c0*/  UISETP.NE.U32.AND UP0, UPT, UR4, URZ, UPT ;  /* 0x000000ff0400728c */ /* 0x004fe2000bf05070 */
[----:B------:R-:W2:Y:S01]  /*40d0*/  LDCU UR47, c[0x0][0xb20] ;  /* 0x00016400ff2f77ac */ /* 0x000ea20008000800 */
[----:B------:R-:W2:Y:S01]  /*40e0*/  LDCU UR4, c[0x0][0xb30] ;  /* 0x00016600ff0477ac */ /* 0x000ea20008000800 */
[----:B------:R-:W-:Y:S01]  /*40f0*/  UMOV UR21, 0x400 ;  /* 0x0000040000157882 */ /* 0x000fe20000000000 */
[----:B----4-:R-:W-:-:S02]  /*4100*/  UIMAD.WIDE.U32 UR6, UR40, UR48, URZ ;  /* 0x00000030280672a5 */ /* 0x010fc4000f8e00ff */
[----:B-1----:R-:W-:Y:S02]  /*4110*/  UIMAD.WIDE.U32 UR8, UR37, UR51, URZ ;  /* 0x00000033250872a5 */ /* 0x002fe4000f8e00ff */
[----:B------:R-:W-:Y:S02]  /*4120*/  ULEA UR21, UR45, UR21, 0x18 ;  /* 0x000000152d157291 */ /* 0x000fe4000f8ec0ff */
[----:B------:R-:W-:Y:S02]  /*4130*/  USEL UR41, URZ, 0x1, UP6 ;  /* 0x00000001ff297887 */ /* 0x000fe4000b000000 */
[----:B------:R-:W-:Y:S02]  /*4140*/  UISETP.NE.U32.AND UP6, UPT, UR38, URZ, UPT ;  /* 0x000000ff2600728c */ /* 0x000fe4000bfc5070 */
[----:B------:R-:W-:Y:S02]  /*4150*/  UIADD3 UR43, UPT, UPT, UR21, 0x68, URZ ;  /* 0x00000068152b7890 */ /* 0x000fe4000fffe0ff */
[----:B------:R-:W-:-:S02]  /*4160*/  UISETP.NE.AND.EX UP5, UPT, UR5, URZ, UPT, UP0 ;  /* 0x000000ff0500728c */ /* 0x000fc4000bfa5300 */
[----:B------:R-:W-:Y:S01]  /*4170*/  UISETP.NE.AND UP0, UPT, UR42, 0x1, UPT ;  /* 0x000000012a00788c */ /* 0x000fe2000bf05270 */
[----:B------:R-:W-:Y:S01]  /*4180*/  UMOV UR6, UR7 ;  /* 0x0000000700067c82 */ /* 0x000fe20008000000 */
[----:B------:R-:W-:Y:S01]  /*4190*/  UMOV UR44, UR9 ;  /* 0x00000009002c7c82 */ /* 0x000fe20008000000 */
[----:B------:R-:W-:Y:S02]  /*41a0*/  UISETP.NE.AND UP0, UPT, UR15, 0x1, UPT ;  /* 0x000000010f00788c */ /* 0x000fe4000bf05270 */
[----:B------:R-:W-:Y:S02]  /*41b0*/  UPLOP3.LUT UP4, UPT, UPT, UPT, UPT, 0x40, 0x4 ;  /* 0x000000000004789c */ /* 0x000fe40003f8e870 */
[----:B------:R-:W-:Y:S01]  /*41c0*/  UISETP.GE.AND UP2, UPT, UR42, 0x1, UPT ;  /* 0x000000012a00788c */ /* 0x000fe2000bf46270 */
[----:B------:R-:W1:Y:S01]  /*41d0*/  LDCU.64 UR22, c[0x0][0xb28] ;  /* 0x00016500ff1677ac */ /* 0x000e620008000a00 */
[----:B------:R-:W-:Y:S02]  /*41e0*/  UISETP.NE.AND.EX UP6, UPT, UR39, URZ, UPT, UP6 ;  /* 0x000000ff2700728c */ /* 0x000fe4000bfc5360 */
[----:B------:R-:W-:-:S02]  /*41f0*/  UIADD3 UR33, UPT, UPT, UR21, 0x50, URZ ;  /* 0x0000005015217890 */ /* 0x000fc4000fffe0ff */
[----:B------:R-:W-:Y:S02]  /*4200*/  UIADD3 UR25, UPT, UPT, UR21, 0x58, URZ ;  /* 0x0000005815197890 */ /* 0x000fe4000fffe0ff */
[----:B------:R-:W-:Y:S02]  /*4210*/  UIADD3 UR17, UPT, UPT, UR21, 0x60, URZ ;  /* 0x0000006015117890 */ /* 0x000fe4000fffe0ff */
[----:B------:R-:W-:Y:S02]  /*4220*/  UPRMT UR43, UR45, 0x654, UR43 ;  /* 0x000006542d2b7896 */ /* 0x000fe4000800002b */
[----:B------:R-:W-:Y:S02]  /*4230*/  USHF.R.U32.HI UR46, URZ, UR49, UR6 ;  /* 0x00000031ff2e7299 */ /* 0x000fe40008011606 */
[----:B--2---:R-:W-:Y:S02]  /*4240*/  USHF.R.U32.HI UR44, URZ, UR47, UR44 ;  /* 0x0000002fff2c7299 */ /* 0x004fe4000801162c */
[----:B------:R-:W-:-:S02]  /*4250*/  UISETP.NE.AND UP0, UPT, UR50, 0x1, UPT ;  /* 0x000000013200788c */ /* 0x000fc4000bf05270 */
[----:B---3--:R-:W-:-:S11]  /*4260*/  UISETP.NE.AND UP3, UPT, UR4, 0x1, UPT ;  /* 0x000000010400788c */ /* 0x008fd6000bf65270 */
.L_x_86:
[C---:B------:R-:W-:Y:S02]  /*4270*/  LEA R8, R10.reuse, UR21, 0x3 ;  /* 0x000000150a087c11 */ /* 0x040fe4000f8e18ff */
[----:B------:R-:W-:Y:S02]  /*4280*/  SHF.L.U32 R0, R9, 0x1f, RZ ;  /* 0x0000001f09007819 */ /* 0x000fe400000006ff */
[----:B------:R-:W-:Y:S02]  /*4290*/  LEA R4, R10, UR21, 0x4 ;  /* 0x000000150a047c11 */ /* 0x000fe4000f8e20ff */
[----:B--2---:R-:W2:Y:S02]  /*42a0*/  SYNCS.PHASECHK.TRANS64.TRYWAIT P0, [R8+URZ+0xa0], R0 ;  /* 0x0000a000080075a7 */ /* 0x004ea400080011ff */
[----:B--2---:R-:W-:Y:S05]  /*42b0*/  @!P0 BRA `(.L_x_76) ;  /* 0x0000005c007c8947 */ /* 0x004fea0003800000 */
.L_x_162:
[----:B------:R-:W3:Y:S01]  /*42c0*/  LDS.128 R4, [R4+0x130] ;  /* 0x0001300004047984 */ /* 0x000ee20000000c00 */
[----:B------:R-:W-:Y:S01]  /*42d0*/  UISETP.GE.AND UP0, UPT, UR42, 0x1, UPT ;  /* 0x000000012a00788c */ /* 0x000fe2000bf06270 */
[----:B------:R-:W-:Y:S01]  /*42e0*/  @!PT LDS RZ, [RZ] ;  /* 0x00000000fffff984 */ /* 0x000fe20000000800 */
[----:B------:R-:W-:Y:S01]  /*42f0*/  @!PT LDS RZ, [RZ] ;  /* 0x00000000fffff984 */ /* 0x000fe20000000800 */
[----:B------:R-:W-:Y:S01]  /*4300*/  @!PT LDS RZ, [RZ] ;  /* 0x00000000fffff984 */ /* 0x000fe20000000800 */
[----:B------:R-:W-:Y:S01]  /*4310*/  @!PT LDS RZ, [RZ] ;  /* 0x00000000fffff984 */ /* 0x000fe20000000800 */
[----:B------:R4:W-:Y:S06]  /*4320*/  MEMBAR.ALL.CTA ;  /* 0x0000000000007992 */ /* 0x0009ec0000008000 */
[----:B----4-:R-:W4:Y:S01]  /*4330*/  FENCE.VIEW.ASYNC.S ;  /* 0x00000000000073c6 */ /* 0x010f220000000000 */
[----:B---3--:R-:W-:Y:S11]  /*4340*/  LOP3.LUT P0, RZ, R6, 0x1, RZ, 0xc0, !PT ;  /* 0x0000000106ff7812 */ /* 0x008ff6000780c0ff */
[----:B------:R-:W-:Y:S02]  /*4350*/  @!UPT UIADD3 URZ, UPT, UPT, URZ, URZ, URZ ;  /* 0x000000fffffff290 */ /* 0x000fe4000fffe0ff */
[----:B----4-:R-:W-:Y:S01]  /*4360*/  VOTEU.ANY UP2, P0 ;  /* 0x0000000000ff7886 */ /* 0x010fe20000040100 */
[----:B------:R-:W-:Y:S11]  /*4370*/  PLOP3.LUT P0, PT, PT, PT, UP2, 0x80, 0x8 ;  /* 0x000000000008781c */ /* 0x000ff60003f0f028 */
[----:B------:R-:W-:Y:S02]  /*4380*/  @!UPT UIADD3 URZ, UPT, UPT, URZ, URZ, URZ ;  /* 0x000000fffffff290 */ /* 0x000fe4000fffe0ff */
[----:B--2---:R-:W-:Y:S02]  /*4390*/  @P0 SHF.R.U32.HI R0, RZ, 0x10, R5 ;  /* 0x00000010ff000819 */ /* 0x004fe40000011605 */
[----:B------:R-:W-:Y:S02]  /*43a0*/  @P0 MOV R2, R4 ;  /* 0x0000000400020202 */ /* 0x000fe40000000f00 */
[----:B------:R-:W-:Y:S01]  /*43b0*/  @P0 R2UR UR4, R0 ;  /* 0x00000000000402ca */ /* 0x000fe200000e0000 */
[----:B------:R-:W-:Y:S01]  /*43c0*/  VIADD R0, R8, 0xb0 ;  /* 0x000000b008007836 */ /* 0x000fe20000000000 */
[----:B------:R-:W-:Y:S02]  /*43d0*/  @P0 LOP3.LUT R4, R5, 0xffff, RZ, 0xc0, !PT ;  /* 0x0000ffff05040812 */ /* 0x000fe400078ec0ff */
[----:B------:R-:W-:Y:S02]  /*43e0*/  @P0 R2UR UR6, R2 ;  /* 0x00000000020602ca */ /* 0x000fe400000e0000 */
[----:B------:R-:W-:Y:S02]  /*43f0*/  PRMT R0, RZ, 0x654, R0 ;  /* 0x00000654ff007816 */ /* 0x000fe40000000000 */
[----:B------:R-:W-:Y:S02]  /*4400*/  @P0 R2UR UR5, R4 ;  /* 0x00000000040502ca */ /* 0x000fe400000e0000 */
[----:B------:R2:W-:Y:S03]  /*4410*/  SYNCS.ARRIVE.TRANS64.RED.A1T0 RZ, [R0+URZ], RZ ;  /* 0x000000ff00ff79a7 */ /* 0x0005e600081004ff */
[----:B------:R-:W-:Y:S04]  /*4420*/  @UP2 UMOV UR29, UR4 ;  /* 0x00000004001d2c82 */ /* 0x000fe80008000000 */
[----:B------:R-:W-:Y:S04]  /*4430*/  @UP2 UMOV UR14, UR6 ;  /* 0x00000006000e2c82 */ /* 0x000fe80008000000 */
[----:B------:R-:W-:Y:S01]  /*4440*/  @UP2 UMOV UR13, UR5 ;  /* 0x00000005000d2c82 */ /* 0x000fe20008000000 */
[----:B------:R-:W-:Y:S05]  /*4450*/  BRA.U !UP0, `(.L_x_77) ;  /* 0x0000000108c07547 */ /* 0x000fea000b800000 */
[----:B------:R-:W-:Y:S02]  /*4460*/  UIMAD.WIDE.U32 UR18, UR13, UR51, URZ ;  /* 0x000000330d1272a5 */ /* 0x000fe4000f8e00ff */
[----:B------:R-:W-:Y:S02]  /*4470*/  UP2UR UR16, UPR, URZ, 0x4 ;  /* 0x00000004ff107883 */ /* 0x000fe40008000000 */
[----:B------:R-:W-:Y:S02]  /*4480*/  UISETP.NE.AND UP2, UPT, UR50, 0x1, UPT ;  /* 0x000000013200788c */ /* 0x000fe4000bf45270 */
[----:B------:R-:W-:Y:S02]  /*4490*/  UIMAD.WIDE.U32 UR26, UR14, UR48, URZ ;  /* 0x000000300e1a72a5 */ /* 0x000fe4000f8e00ff */
[----:B------:R-:W-:Y:S02]  /*44a0*/  USEL UR4, UR37, UR44, !UP2 ;  /* 0x0000002c25047287 */ /* 0x000fe4000d000000 */
[----:B------:R-:W-:Y:S02]  /*44b0*/  UISETP.NE.AND UP0, UPT, UR15, 0x1, UPT ;  /* 0x000000010f00788c */ /* 0x000fe4000bf05270 */
[----:B------:R-:W-:Y:S02]  /*44c0*/  UP2UR UR20, UPR, URZ, 0x2 ;  /* 0x00000002ff147883 */ /* 0x000fe40008000000 */
[----:B------:R-:W-:Y:S02]  /*44d0*/  UISETP.NE.AND UP1, UPT, UR42, 0x1, UPT ;  /* 0x000000012a00788c */ /* 0x000fe4000bf25270 */
[----:B-1----:R-:W-:Y:S02]  /*44e0*/  UIMAD.WIDE.U32 UR8, UR4, UR22, URZ ;  /* 0x00000016040872a5 */ /* 0x002fe4000f8e00ff */
[----:B------:R-:W-:Y:S01]  /*44f0*/  USEL UR7, UR40, UR46, !UP0 ;  /* 0x0000002e28077287 */ /* 0x000fe2000c000000 */
[----:B------:R-:W-:Y:S02]  /*4500*/  UMOV UR5, UR19 ;  /* 0x0000001300057c82 */ /* 0x000fe40008000000 */
[----:B------:R-:W-:Y:S02]  /*4510*/  USHF.R.U32.HI UR6, URZ, UR47, UR5 ;  /* 0x0000002fff067299 */ /* 0x000fe40008011605 */
[----:B------:R-:W-:Y:S02]  /*4520*/  UIMAD.WIDE.U32 UR10, UR7, UR22, URZ ;  /* 0x00000016070a72a5 */ /* 0x000fe4000f8e00ff */
[----:B------:R-:W-:Y:S02]  /*4530*/  USEL UR6, UR13, UR6, !UP2 ;  /* 0x000000060d067287 */ /* 0x000fe4000d000000 */
[----:B------:R-:W-:Y:S01]  /*4540*/  UISETP.NE.AND UP2, UPT, UR16, URZ, UPT ;  /* 0x000000ff1000728c */ /* 0x000fe2000bf45270 */
[----:B------:R-:W-:Y:S02]  /*4550*/  UMOV UR5, UR27 ;  /* 0x0000001b00057c82 */ /* 0x000fe40008000000 */
[----:B------:R-:W-:Y:S03]  /*4560*/  USHF.R.U32.HI UR12, URZ, UR49, UR5 ;  /* 0x00000031ff0c7299 */ /* 0x000fe60008011605 */
[----:B------:R-:W-:Y:S02]  /*4570*/  UMOV UR5, UR9 ;  /* 0x0000000900057c82 */ /* 0x000fe40008000000 */
[----:B------:R-:W-:Y:S03]  /*4580*/  @UP1 USHF.R.U32.HI UR4, URZ, UR23, UR5 ;  /* 0x00000017ff041299 */ /* 0x000fe60008011605 */
[----:B------:R-:W-:Y:S01]  /*4590*/  UMOV UR5, UR11 ;  /* 0x0000000b00057c82 */ /* 0x000fe20008000000 */
[----:B------:R-:W-:Y:S02]  /*45a0*/  UIMAD UR4, UR42, UR4, URZ ;  /* 0x000000042a0472a4 */ /* 0x000fe4000f8e02ff */
[----:B------:R-:W-:Y:S02]  /*45b0*/  @UP1 USHF.R.U32.HI UR7, URZ, UR23, UR5 ;  /* 0x00000017ff071299 */ /* 0x000fe40008011605 */
[----:B------:R-:W-:Y:S02]  /*45c0*/  USEL UR5, UR14, UR12, !UP0 ;  /* 0x0000000c0e057287 */ /* 0x000fe4000c000000 */
[----:B------:R-:W-:Y:S02]  /*45d0*/  UIMAD.WIDE.U32 UR10, UR6, UR22, URZ ;  /* 0x00000016060a72a5 */ /* 0x000fe4000f8e00ff */
[----:B------:R-:W-:Y:S02]  /*45e0*/  UIMAD UR8, UR42, UR7, URZ ;  /* 0x000000072a0872a4 */ /* 0x000fe4000f8e02ff */
[----:B------:R-:W-:Y:S03]  /*45f0*/  UISETP.GE.AND UP0, UPT, UR6, UR4, UPT ;  /* 0x000000040600728c */ /* 0x000fe6000bf06270 */
[----:B------:R-:W-:Y:S01]  /*4600*/  UMOV UR4, UR11 ;  /* 0x0000000b00047c82 */ /* 0x000fe20008000000 */
[----:B------:R-:W-:Y:S02]  /*4610*/  UISETP.GE.OR UP0, UPT, UR5, UR8, UP0 ;  /* 0x000000080500728c */ /* 0x000fe40008706670 */
[----:B------:R-:W-:Y:S02]  /*4620*/  USHF.R.U32.HI UR4, URZ, UR23, UR4 ;  /* 0x00000017ff047299 */ /* 0x000fe40008011604 */
[----:B------:R-:W-:Y:S02]  /*4630*/  UIMAD.WIDE.U32 UR8, UR5, UR22, URZ ;  /* 0x00000016050872a5 */ /* 0x000fe4000f8e00ff */
[----:B------:R-:W-:Y:S04]  /*4640*/  USEL UR10, UR6, UR4, !UP1 ;  /* 0x00000004060a7287 */ /* 0x000fe8000c800000 */
[----:B------:R-:W-:Y:S01]  /*4650*/  UIADD3 UR11, UPT, UPT, -UR10, URZ, URZ ;  /* 0x000000ff0a0b7290 */ /* 0x000fe2000fffe1ff */
[----:B------:R-:W-:Y:S02]  /*4660*/  @!UP0 UMOV UR4, UR9 ;  /* 0x0000000900048c82 */ /* 0x000fe40008000000 */
[----:B------:R-:W-:Y:S02]  /*4670*/  @!UP0 USHF.R.U32.HI UR4, URZ, UR23, UR4 ;  /* 0x00000017ff048299 */ /* 0x000fe40008011604 */
[----:B------:R-:W-:Y:S02]  /*4680*/  UIMAD UR8, UR42, UR11, UR6 ;  /* 0x0000000b2a0872a4 */ /* 0x000fe4000f8e0206 */
[----:B------:R-:W-:Y:S02]  /*4690*/  @!UP0 USEL UR4, UR5, UR4, !UP1 ;  /* 0x0000000405048287 */ /* 0x000fe4000c800000 */
[----:B------:R-:W-:Y:S02]  /*46a0*/  UISETP.NE.AND UP1, UPT, UR20, URZ, UPT ;  /* 0x000000ff1400728c */ /* 0x000fe4000bf25270 */
[----:B------:R-:W-:Y:S02]  /*46b0*/  @!UP0 UIMAD UR8, UR7, UR8, UR4 ;  /* 0x00000008070882a4 */ /* 0x000fe4000f8e0204 */
[----:B------:R-:W-:Y:S02]  /*46c0*/  @!UP0 UIADD3 UR9, UPT, UPT, UR10, -UR4, URZ ;  /* 0x800000040a098290 */ /* 0x000fe4000fffe0ff */
[----:B------:R-:W-:Y:S02]  /*46d0*/  UIADD3 UR4, UPT, UPT, -UR5, URZ, URZ ;  /* 0x000000ff05047290 */ /* 0x000fe4000fffe1ff */
[----:B------:R-:W-:Y:S02]  /*46e0*/  UIADD3 UR7, UPT, UPT, -UR6, URZ, URZ ;  /* 0x000000ff06077290 */ /* 0x000fe4000fffe1ff */
[----:B------:R-:W-:Y:S02]  /*46f0*/  @!UP0 UIMAD UR6, UR9, UR42, UR5 ;  /* 0x0000002a090682a4 */ /* 0x000fe4000f8e0205 */
[----:B------:R-:W-:Y:S02]  /*4700*/  UIMAD UR14, UR15, UR4, UR14 ;  /* 0x000000040f0e72a4 */ /* 0x000fe4000f8e020e */
[----:B------:R-:W-:Y:S01]  /*4710*/  UIMAD UR13, UR50, UR7, UR13 ;  /* 0x00000007320d72a4 */ /* 0x000fe2000f8e020d */
[----:B------:R-:W-:Y:S02]  /*4720*/  @!UP0 UMOV UR5, UR8 ;  /* 0x0000000800058c82 */ /* 0x000fe40008000000 */
[----:B------:R-:W-:Y:S02]  /*4730*/  UIMAD UR14, UR5, UR15, UR14 ;  /* 0x0000000f050e72a4 */ /* 0x000fe4000f8e020e */
[----:B------:R-:W-:Y:S11]  /*4740*/  UIMAD UR13, UR6, UR50, UR13 ;  /* 0x00000032060d72a4 */ /* 0x000ff6000f8e020d */
[----:B------:R-:W-:Y:S01]  /*4750*/  @!UPT UIADD3 URZ, UPT, UPT, URZ, URZ, URZ ;  /* 0x000000fffffff290 */ /* 0x000fe2000fffe0ff */
.L_x_77:
[----:B------:R-:W3:Y:S01]  /*4760*/  @!UP3 LDCU.128 UR8, c[0x0][0xb10] ;  /* 0x00016200ff08b7ac */ /* 0x000ee20008000c00 */
[----:B------:R-:W-:Y:S02]  /*4770*/  ISETP.NE.U32.AND P0, PT, RZ, UR38, PT ;  /* 0x00000026ff007c0c */ /* 0x000fe4000bf05070 */
[----:B------:R-:W-:Y:S02]  /*4780*/  SHF.L.U32 R4, R11, 0x1f, RZ ;  /* 0x0000001f0b047819 */ /* 0x000fe400000006ff */
[----:B------:R-:W-:Y:S01]  /*4790*/  ISETP.NE.AND.EX P0, PT, RZ, UR39, PT, P0 ;  /* 0x00000027ff007c0c */ /* 0x000fe2000bf05300 */
[----:B------:R-:W4:Y:S01]  /*47a0*/  @!UP3 LDCU UR5, c[0x0][0xb0c] ;  /* 0x00016180ff05b7ac */ /* 0x000f220008000800 */
[----:B------:R-:W-:Y:S02]  /*47b0*/  USHF.L.U32 UR35, UR30, 0x6, URZ ;  /* 0x000000061e237899 */ /* 0x000fe400080006ff */
[----:B------:R-:W-:Y:S02]  /*47c0*/  USHF.L.U32 UR34, UR31, 0x8, URZ ;  /* 0x000000081f227899 */ /* 0x000fe400080006ff */
[----:B---3--:R-:W-:Y:S07]  /*47d0*/  UIMAD.WIDE.U32 UR6, UR14, UR8, URZ ;  /* 0x000000080e0672a5 */ /* 0x008fee000f8e00ff */
[----:B------:R-:W-:Y:S01]  /*47e0*/  @!UP3 UMOV UR4, UR7 ;  /* 0x000000070004bc82 */ /* 0x000fe20008000000 */
[----:B----4-:R-:W-:Y:S02]  /*47f0*/  @!UP3 UISETP.NE.AND UP0, UPT, UR5, 0x1, UPT ;  /* 0x000000010500b88c */ /* 0x010fe4000bf05270 */
[----:B------:R-:W-:Y:S02]  /*4800*/  @!UP3 USHF.R.U32.HI UR4, URZ, UR9, UR4 ;  /* 0x00000009ff04b299 */ /* 0x000fe40008011604 */
[----:B------:R-:W-:Y:S02]  /*4810*/  UIMAD.WIDE.U32 UR6, UR13, UR11, URZ ;  /* 0x0000000b0d0672a5 */ /* 0x000fe4000f8e00ff */
[----:B------:R-:W-:Y:S02]  /*4820*/  @!UP3 USEL UR8, UR14, UR4, !UP0 ;  /* 0x000000040e08b287 */ /* 0x000fe4000c000000 */
[----:B------:R-:W-:Y:S03]  /*4830*/  @!UP3 UISETP.NE.AND UP0, UPT, UR10, 0x1, UPT ;  /* 0x000000010a00b88c */ /* 0x000fe6000bf05270 */
[----:B------:R-:W-:Y:S02]  /*4840*/  @!UP3 UMOV UR6, UR7 ;  /* 0x000000070006bc82 */ /* 0x000fe40008000000 */
[----:B------:R-:W3:Y:S02]  /*4850*/  @!UP3 LDCU UR4, c[0x0][0xb20] ;  /* 0x00016400ff04b7ac */ /* 0x000ee40008000800 */
[----:B---3--:R-:W-:Y:S04]  /*4860*/  @!UP3 USHF.R.U32.HI UR6, URZ, UR4, UR6 ;  /* 0x00000004ff06b299 */ /* 0x008fe80008011606 */
[----:B------:R-:W-:Y:S04]  /*4870*/  @!UP3 USEL UR6, UR13, UR6, !UP0 ;  /* 0x000000060d06b287 */ /* 0x000fe8000c000000 */
[----:B------:R-:W-:Y:S02]  /*4880*/  @!UP3 UIADD3 UR4, UPT, UPT, -UR8, UR6, URZ ;  /* 0x000000060804b290 */ /* 0x000fe4000fffe1ff */
[----:B------:R-:W-:Y:S02]  /*4890*/  @!UP3 UIADD3 UR6, UPT, UPT, UR8, -UR6, URZ ;  /* 0x800000060806b290 */ /* 0x000fe4000fffe0ff */
[----:B------:R-:W-:Y:S02]  /*48a0*/  @!UP3 UIMAD UR14, UR4, UR5, UR14 ;  /* 0x00000005040eb2a4 */ /* 0x000fe4000f8e020e */
[----:B------:R-:W-:Y:S01]  /*48b0*/  @!UP3 UIMAD UR13, UR6, UR10, UR13 ;  /* 0x0000000a060db2a4 */ /* 0x000fe2000f8e020d */
[----:B------:R-:W-:Y:S11]  /*48c0*/  BRA.U UP4, `(.L_x_78) ;  /* 0x0000000104107547 */ /* 0x000ff6000b800000 */
[----:B------:R-:W-:Y:S04]  /*48d0*/  MOV R2, UR41 ;  /* 0x0000002900027c02 */ /* 0x000fe80008000f00 */
[----:B------:R-:W-:Y:S04]  /*48e0*/  SHF.L.U32 R2, R2, 0x1f, RZ ;  /* 0x0000001f02027819 */ /* 0x000fe800000006ff */
[----:B------:R-:W3:Y:S02]  /*48f0*/  SYNCS.PHASECHK.TRANS64.TRYWAIT P1, [UR21+0x98], R2 ;  /* 0x00009802ff0075a7 */ /* 0x000ee40008021115 */
[----:B---3--:R-:W-:Y:S05]  /*4900*/  @!P1 BRA `(.L_x_79) ;  /* 0x0000005400fc9947 */ /* 0x008fea0003800000 */
.L_x_78:
[----:B------:R-:W-:Y:S05]  /*4910*/  BRA.U !UP6, `(.L_x_80) ;  /* 0x000000010e387547 */ /* 0x000fea000b800000 */
[----:B------:R-:W-:Y:S01]  /*4920*/  UPLOP3.LUT UP1, UPT, UPT, UPT, UP5, 0x80, 0x8 ;  /* 0x000000000008789c */ /* 0x000fe20003f2f050 */
[----:B--2---:R-:W-:Y:S01]  /*4930*/  HFMA2 R0, -RZ, RZ, 0, 5.9604644775390625e-08 ;  /* 0x00000001ff007431 */ /* 0x004fe200000001ff */
[----:B------:R-:W2:Y:S01]  /*4940*/  LDCU.64 UR8, c[0x0][0x358] ;  /* 0x00006b00ff0877ac */ /* 0x000ea20008000a00 */
[----:B------:R-:W-:Y:S03]  /*4950*/  IMAD.MOV.U32 R74, RZ, RZ, 0x1 ;  /* 0x00000001ff4a7424 */ /* 0x000fe600078e00ff */
[----:B------:R-:W-:Y:S05]  /*4960*/  PLOP3.LUT P1, PT, PT, PT, UP1, 0x80, 0x8 ;  /* 0x000000000008781c */ /* 0x000fea0003f2f018 */
[----:B------:R-:W3:Y:S01]  /*4970*/  @UP1 LDCU.64 UR4, c[0x0][0x888] ;  /* 0x00011100ff0417ac */ /* 0x000ee20008000a00 */
[----:B------:R-:W-:Y:S07]  /*4980*/  @UP1 UIMAD UR6, UR36, UR38, URZ ;  /* 0x00000026240612a4 */ /* 0x000fee000f8e02ff */
[----:B------:R-:W-:Y:S01]  /*4990*/  @!P1 PRMT R74, R0, 0x7610, R74 ;  /* 0x00007610004a9816 */ /* 0x000fe2000000004a */
[----:B---3--:R-:W-:Y:S06]  /*49a0*/  @UP1 UIMAD.WIDE UR4, UR6, 0x4, UR4 ;  /* 0x00000004060418a5 */ /* 0x008fec000f8e0204 */
[----:B-----5:R-:W-:Y:S01]  /*49b0*/  IMAD.U32 R40, RZ, RZ, UR4 ;  /* 0x00000004ff287e24 */ /* 0x020fe2000f8e00ff */
[----:B------:R-:W-:Y:S04]  /*49c0*/  MOV R41, UR5 ;  /* 0x0000000500297c02 */ /* 0x000fe80008000f00 */
[----:B------:R-:W3:Y:S01]  /*49d0*/  @!UP1 LDCU UR4, c[0x0][0x880] ;  /* 0x00011000ff0497ac */ /* 0x000ee20008000800 */
[----:B--2---:R4:W5:Y:S02]  /*49e0*/  @P1 LDG.E R40, desc[UR8][R40.64] ;  /* 0x0000000828281981 */ /* 0x004964000c1e1900 */
[----:B---34-:R-:W-:Y:S07]  /*49f0*/  @!P1 IMAD.U32 R40, RZ, RZ, UR4 ;  /* 0x00000004ff289e24 */ /* 0x018fee000f8e00ff */
.L_x_80:
[----:B-----5:R-:W-:Y:S01]  /*4a00*/  @!P0 ISETP.EQ.AND P2, PT, R40, RZ, PT ;  /* 0x000000ff2800820c */ /* 0x020fe20003f42270 */
[----:B------:R-:W-:Y:S01]  /*4a10*/  @!UPT UIADD3 URZ, UPT, UPT, URZ, URZ, URZ ;  /* 0x000000fffffff290 */ /* 0x000fe2000fffe0ff */
[----:B------:R-:W-:Y:S11]  /*4a20*/  @!P0 BRA `(.L_x_81) ;  /* 0x0000000000148947 */ /* 0x000ff60003800000 */
[----:B------:R-:W-:Y:S02]  /*4a30*/  LOP3.LUT P0, RZ, R74, 0xff, RZ, 0xc0, !PT ;  /* 0x000000ff4aff7812 */ /* 0x000fe4000780c0ff */
[----:B------:R-:W-:Y:S04]  /*4a40*/  PLOP3.LUT P2, PT, PT, PT, UP1, 0x80, 0x8 ;  /* 0x000000000008781c */ /* 0x000fe80003f4f018 */
[----:B------:R-:W-:Y:S07]  /*4a50*/  PLOP3.LUT P2, PT, P2, PT, PT, 0x8, 0x80 ;  /* 0x000000000080781c */ /* 0x000fee000174e170 */
[----:B------:R-:W-:Y:S11]  /*4a60*/  @P0 ISETP.EQ.AND P2, PT, R40, RZ, PT ;  /* 0x000000ff2800020c */ /* 0x000ff60003f42270 */
[----:B------:R-:W-:Y:S02]  /*4a70*/  @!UPT UIADD3 URZ, UPT, UPT, URZ, URZ, URZ ;  /* 0x000000fffffff290 */ /* 0x000fe4000fffe0ff */
.L_x_81:
[----:B------:R-:W3:Y:S01]  /*4a80*/  SYNCS.PHASECHK.TRANS64.TRYWAIT P0, [UR21+0x70], R4 ;  /* 0x00007004ff0075a7 */ /* 0x000ee20008001115 */
[----:B------:R-:W-:Y:S04]  /*4a90*/  ELECT P1, URZ, PT ;  /* 0x0000000000ff782f */ /* 0x000fe80003820000 */
[----:B------:R-:W-:Y:S01]  /*4aa0*/  PLOP3.LUT P1, PT, P2, P1, PT, 0xf2, 0x2f ;  /* 0x00000000002f781c */ /* 0x000fe20001723e72 */
[----:B------:R-:W-:Y:S01]  /*4ab0*/  @!UPT UIADD3 URZ, UPT, UPT, URZ, URZ, URZ ;  /* 0x000000fffffff290 */ /* 0x000fe2000fffe0ff */
[----:B---3--:R-:W-:Y:S11]  /*4ac0*/  @!P0 BRA `(.L_x_82) ;  /* 0x0000005400a48947 */ /* 0x008ff60003800000 */
.L_x_165:
[----:B--2---:R-:W-:Y:S01]  /*4ad0*/  @!P1 IADD3 R2, P0, PT, R12, 0x580, RZ ;  /* 0x000005800c029810 */ /* 0x004fe20007f1e0ff */
[----:B------:R-:W-:Y:S01]  /*4ae0*/  VOTEU.ALL UP0, P1 ;  /* 0x0000000000ff7886 */ /* 0x000fe20000800000 */
[----:B------:R-:W-:Y:S01]  /*4af0*/  UMOV UR6, 0x0 ;  /* 0x0000000000067882 */ /* 0x000fe20000000000 */
[----:B------:R-:W-:Y:S01]  /*4b00*/  UMOV UR7, 0x10000000 ;  /* 0x1000000000077882 */ /* 0x000fe20000000000 */
[----:B------:R-:W-:Y:S01]  /*4b10*/  @!P1 R2UR UR5, R2 ;  /* 0x00000000020592ca */ /* 0x000fe200000e0000 */
[----:B------:R-:W-:Y:S01]  /*4b20*/  @!P1 IMAD.X R0, RZ, RZ, R13, P0 ;  /* 0x000000ffff009224 */ /* 0x000fe200000e060d */
[----:B------:R-:W-:Y:S01]  /*4b30*/  @!UP0 UIADD3 UR32, UPT, UPT, UR21, 0x200, URZ ;  /* 0x0000020015208890 */ /* 0x000fe2000fffe0ff */
[----:B------:R-:W-:Y:S03]  /*4b40*/  VOTEU.ALL UP0, P1 ;  /* 0x0000000000ff7886 */ /* 0x000fe60000800000 */
[----:B------:R-:W-:Y:S01]  /*4b50*/  @!P1 R2UR UR4, R0 ;  /* 0x00000000000492ca */ /* 0x000fe200000e0000 */
[----:B------:R-:W-:Y:S06]  /*4b60*/  @!P1 IMAD.MOV.U32 R0, RZ, RZ, 0x1000 ;  /* 0x00001000ff009424 */ /* 0x000fec00078e00ff */
[----:B------:R-:W-:Y:S06]  /*4b70*/  IMAD.U32 R6, RZ, RZ, UR5 ;  /* 0x00000005ff067e24 */ /* 0x000fec000f8e00ff */
[----:B------:R-:W-:Y:S01]  /*4b80*/  IMAD.U32 R7, RZ, RZ, UR4 ;  /* 0x00000004ff077e24 */ /* 0x000fe2000f8e00ff */
[----:B------:R-:W-:Y:S04]  /*4b90*/  @!P1 R2UR UR4, R6 ;  /* 0x00000000060492ca */ /* 0x000fe800000e0000 */
[----:B------:R-:W-:Y:S11]  /*4ba0*/  @!P1 R2UR UR5, R7 ;  /* 0x00000000070592ca */ /* 0x000ff600000e0000 */
[----:B------:R-:W-:Y:S02]  /*4bb0*/  @!UPT UIADD3 URZ, UPT, UPT, URZ, URZ, URZ ;  /* 0x000000fffffff290 */ /* 0x000fe4000fffe0ff */
[----:B------:R2:W-:Y:S01]  /*4bc0*/  @!UP0 UTMALDG.3D [UR32], [UR4], desc[UR6] ;  /* 0x00000620040085b4 */ /* 0x0005e20008011000 */
[----:B------:R3:W-:Y:S01]  /*4bd0*/  @!P1 SYNCS.ARRIVE.TRANS64.RED.A0TR RZ, [UR21+0x50], R0 ;  /* 0x00005000ffff99a7 */ /* 0x0007e20008300415 */
[----:B--2---:R-:W-:Y:S09]  /*4be0*/  UPRMT UR4, UR45, 0x654, UR33 ;  /* 0x000006542d047896 */ /* 0x004ff20008000021 */
[----:B------:R-:W-:Y:S01]  /*4bf0*/  SYNCS.ARRIVE.TRANS64.RED.A1T0 RZ, [UR4], RZ ;  /* 0x000000ffffff79a7 */ /* 0x000fe20008100404 */
[----:B------:R-:W2:Y:S02]  /*4c00*/  SYNCS.PHASECHK.TRANS64.TRYWAIT P0, [UR21+0x78], R4 ;  /* 0x00007804ff0075a7 */ /* 0x000ea40008001115 */
[----:B--23--:R-:W-:Y:S05]  /*4c10*/  @!P0 BRA `(.L_x_83) ;  /* 0x0000005400688947 */ /* 0x00cfea0003800000 */
.L_x_167:
[----:B------:R-:W-:Y:S01]  /*4c20*/  @!P1 IADD3 R2, P0, PT, R12, 0x580, RZ ;  /* 0x000005800c029810 */ /* 0x000fe20007f1e0ff */
[----:B------:R-:W-:Y:S01]  /*4c30*/  VOTEU.ALL UP0, P1 ;  /* 0x0000000000ff7886 */ /* 0x000fe20000800000 */
[----:B------:R-:W-:Y:S01]  /*4c40*/  UMOV UR6, 0x0 ;  /* 0x0000000000067882 */ /* 0x000fe20000000000 */
[----:B------:R-:W-:Y:S01]  /*4c50*/  UMOV UR7, 0x10000000 ;  /* 0x1000000000077882 */ /* 0x000fe20000000000 */
[----:B------:R-:W-:Y:S01]  /*4c60*/  @!P1 R2UR UR5, R2 ;  /* 0x00000000020592ca */ /* 0x000fe200000e0000 */
[----:B--2---:R-:W-:Y:S01]  /*4c70*/  @!P1 IMAD.X R0, RZ, RZ, R13, P0 ;  /* 0x000000ffff009224 */ /* 0x004fe200000e060d */
[----:B------:R-:W-:Y:S02]  /*4c80*/  @!UP0 UIADD3 UR26, UPT, UPT, UR34, 0x40, URZ ;  /* 0x00000040221a8890 */ /* 0x000fe4000fffe0ff */
[----:B------:R-:W-:Y:S02]  /*4c90*/  @!UP0 UIADD3 UR24, UPT, UPT, UR21, 0x1200, URZ ;  /* 0x0000120015188890 */ /* 0x000fe4000fffe0ff */
[----:B------:R-:W-:Y:S01]  /*4ca0*/  @!P1 R2UR UR4, R0 ;  /* 0x00000000000492ca */ /* 0x000fe200000e0000 */
[----:B------:R-:W-:Y:S01]  /*4cb0*/  VOTEU.ALL UP0, P1 ;  /* 0x0000000000ff7886 */ /* 0x000fe20000800000 */
[----:B------:R-:W-:Y:S01]  /*4cc0*/  UMOV UR27, UR35 ;  /* 0x00000023001b7c82 */ /* 0x000fe20008000000 */
[----:B------:R-:W-:Y:S01]  /*4cd0*/  UMOV UR28, UR36 ;  /* 0x00000024001c7c82 */ /* 0x000fe20008000000 */
[----:B------:R-:W-:Y:S03]  /*4ce0*/  @!P1 IMAD.MOV.U32 R0, RZ, RZ, 0x1000 ;  /* 0x00001000ff009424 */ /* 0x000fe600078e00ff */
        /* <DEDUP_REMOVED lines=11> */
.L_x_169:
[----:B------:R-:W-:Y:S01]  /*4da0*/  @!P1 IADD3 R2, P0, PT, R12, 0x580, RZ ;  /* 0x000005800c029810 */ /* 0x000fe20007f1e0ff */
[----:B------:R-:W-:Y:S01]  /*4db0*/  VOTEU.ALL UP0, P1 ;  /* 0x0000000000ff7886 */ /* 0x000fe20000800000 */
[----:B------:R-:W-:Y:S01]  /*4dc0*/  UMOV UR6, 0x0 ;  /* 0x0000000000067882 */ /* 0x000fe20000000000 */
[----:B------:R-:W-:Y:S01]  /*4dd0*/  UMOV UR7, 0x10000000 ;  /* 0x1000000000077882 */ /* 0x000fe20000000000 */
[----:B------:R-:W-:Y:S01]  /*4de0*/  @!P1 R2UR UR5, R2 ;  /* 0x00000000020592ca */ /* 0x000fe200000e0000 */
[----:B--2---:R-:W-:Y:S01]  /*4df0*/  @!P1 IMAD.X R0, RZ, RZ, R13, P0 ;  /* 0x000000ffff009224 */ /* 0x004fe200000e060d */
[----:B------:R-:W-:Y:S01]  /*4e00*/  @!UP0 UIADD3 UR18, UPT, UPT, UR34, 0x80, URZ ;  /* 0x0000008022128890 */ /* 0x000fe2000fffe0ff */
[----:B------:R-:W-:Y:S01]  /*4e10*/  VIADD R10, R10, 0x1 ;  /* 0x000000010a0a7836 */ /* 0x000fe20000000000 */
        /* <DEDUP_REMOVED lines=17> */
.L_x_171:
[----:B------:R-:W-:Y:S01]  /*4f30*/  @!P1 IADD3 R2, P0, PT, R12, 0x580, RZ ;  /* 0x000005800c029810 */ /* 0x000fe20007f1e0ff */
[----:B------:R-:W-:Y:S01]  /*4f40*/  VOTEU.ALL UP0, P1 ;  /* 0x0000000000ff7886 */ /* 0x000fe20000800000 */
[----:B------:R-:W-:Y:S01]  /*4f50*/  UMOV UR6, 0x0 ;  /* 0x0000000000067882 */ /* 0x000fe20000000000 */
[----:B------:R-:W-:Y:S01]  /*4f60*/  UMOV UR7, 0x10000000 ;  /* 0x1000000000077882 */ /* 0x000fe20000000000 */
[----:B------:R-:W-:Y:S01]  /*4f70*/  @!P1 R2UR UR5, R2 ;  /* 0x00000000020592ca */ /* 0x000fe200000e0000 */
[----:B--2---:R-:W-:Y:S01]  /*4f80*/  @!P1 IMAD.X R0, RZ, RZ, R13, P0 ;  /* 0x000000ffff009224 */ /* 0x004fe200000e060d */
[----:B------:R-:W-:Y:S01]  /*4f90*/  @!UP0 UIADD3 UR10, UPT, UPT, UR34, 0xc0, URZ ;  /* 0x000000c0220a8890 */ /* 0x000fe2000fffe0ff */
[----:B------:R-:W-:Y:S01]  /*4fa0*/  R2UR UR18, R76 ;  /* 0x000000004c1272ca */ /* 0x000fe200000e0000 */
[----:B------:R-:W-:Y:S01]  /*4fb0*/  @!UP0 UIADD3 UR8, UPT, UPT, UR21, 0x3200, URZ ;  /* 0x0000320015088890 */ /* 0x000fe2000fffe0ff */
[----:B------:R-:W-:Y:S01]  /*4fc0*/  R2UR UR16, R77 ;  /* 0x000000004d1072ca */ /* 0x000fe200000e0000 */
[----:B------:R-:W-:Y:S01]  /*4fd0*/  @!UP0 UIADD3 UR9, UPT, UPT, UR21, 0x68, URZ ;  /* 0x0000006815098890 */ /* 0x000fe2000fffe0ff */
[----:B------:R-:W-:Y:S01]  /*4fe0*/  @!P1 R2UR UR4, R0 ;  /* 0x00000000000492ca */ /* 0x000fe200000e0000 */
[----:B------:R-:W-:Y:S01]  /*4ff0*/  VOTEU.ALL UP0, P1 ;  /* 0x0000000000ff7886 */ /* 0x000fe20000800000 */
[----:B------:R-:W-:Y:S01]  /*5000*/  UMOV UR11, UR35 ;  /* 0x00000023000b7c82 */ /* 0x000fe20008000000 */
[----:B------:R-:W-:Y:S01]  /*5010*/  UMOV UR12, UR36 ;  /* 0x00000024000c7c82 */ /* 0x000fe20008000000 */
[C---:B------:R-:W-:Y:S01]  /*5020*/  ISETP.NE.AND P0, PT, R10.reuse, 0x2, PT ;  /* 0x000000020a00780c */ /* 0x040fe20003f05270 */
[----:B------:R-:W-:Y:S01]  /*5030*/  UMOV UR36, UR29 ;  /* 0x0000001d00247c82 */ /* 0x000fe20008000000 */
[----:B------:R-:W-:Y:S01]  /*5040*/  IMAD.U32 R4, RZ, RZ, UR5 ;  /* 0x00000005ff047e24 */ /* 0x000fe2000f8e00ff */
[----:B------:R-:W-:Y:S01]  /*5050*/  LOP3.LUT R11, R11, 0x1, RZ, 0x3c, !PT ;  /* 0x000000010b0b7812 */ /* 0x000fe200078e3cff */
[----:B------:R-:W-:Y:S01]  /*5060*/  UPLOP3.LUT UP4, UPT, UPT, UPT, UPT, 0x80, 0x8 ;  /* 0x000000000008789c */ /* 0x000fe20003f8f070 */
[----:B------:R-:W-:Y:S01]  /*5070*/  SEL R0, RZ, 0x1, P0 ;  /* 0x00000001ff007807 */ /* 0x000fe20000000000 */
[----:B------:R-:W-:Y:S01]  /*5080*/  UIADD3 UR31, UPT, UPT, UR13, UR18, URZ ;  /* 0x000000120d1f7290 */ /* 0x000fe2000fffe0ff */
[----:B------:R-:W-:Y:S01]  /*5090*/  SEL R10, R10, RZ, P0 ;  /* 0x000000ff0a0a7207 */ /* 0x000fe20000000000 */
[----:B------:R-:W-:Y:S01]  /*50a0*/  UIADD3 UR30, UPT, UPT, UR14, UR16, URZ ;  /* 0x000000100e1e7290 */ /* 0x000fe2000fffe0ff */
[----:B------:R-:W-:Y:S01]  /*50b0*/  IMAD.U32 R5, RZ, RZ, UR4 ;  /* 0x00000004ff057e24 */ /* 0x000fe2000f8e00ff */
[----:B------:R-:W-:Y:S02]  /*50c0*/  @!P1 R2UR UR4, R4 ;  /* 0x00000000040492ca */ /* 0x000fe400000e0000 */
[----:B------:R-:W-:Y:S02]  /*50d0*/  LOP3.LUT R9, R9, R0, RZ, 0x3c, !PT ;  /* 0x0000000009097212 */ /* 0x000fe400078e3cff */
[----:B------:R-:W-:Y:S11]  /*50e0*/  @!P1 R2UR UR5, R5 ;  /* 0x00000000050592ca */ /* 0x000ff600000e0000 */
[----:B------:R-:W-:Y:S02]  /*50f0*/  @!UPT UIADD3 URZ, UPT, UPT, URZ, URZ, URZ ;  /* 0x000000fffffff290 */ /* 0x000fe4000fffe0ff */
[----:B------:R2:W-:Y:S01]  /*5100*/  @!UP0 UTMALDG.3D [UR8], [UR4], desc[UR6] ;  /* 0x00000608040085b4 */ /* 0x0005e20008011000 */
[----:B------:R2:W-:Y:S01]  /*5110*/  @!P1 SYNCS.ARRIVE.TRANS64.RED.A0TR RZ, [UR21+0x68], R3 ;  /* 0x00006803ffff99a7 */ /* 0x0005e20008300415 */
[----:B------:R-:W-:Y:S01]  /*5120*/  SYNCS.ARRIVE.TRANS64.RED.A1T0 RZ, [UR43], RZ ;  /* 0x000000ffffff79a7 */ /* 0x000fe2000810042b */
[----:B------:R-:W-:Y:S05]  /*5130*/  BRA.U UP2, `(.L_x_86) ;  /* 0xfffffff1024c7547 */ /* 0x000fea000b83ffff */
[----:B------:R-:W-:-:S04]  /*5140*/  SHF.L.U32 R2, R11, 0x1f, RZ ;  /* 0x0000001f0b027819 */ /* 0x000fc800000006ff */
[----:B------:R-:W3:Y:S02]  /*5150*/  SYNCS.PHASECHK.TRANS64.TRYWAIT P0, [UR21+0x70], R2 ;  /* 0x00007002ff0075a7 */ /* 0x000ee40008001115 */
[----:B---3--:R-:W-:Y:S05]  /*5160*/  @!P0 BRA `(.L_x_87) ;  /* 0x00000050005c8947 */ /* 0x008fea0003800000 */
.L_x_173:
[----:B------:R-:W4:Y:S02]  /*5170*/  SYNCS.PHASECHK.TRANS64.TRYWAIT P0, [UR21+0x78], R2 ;  /* 0x00007802ff0075a7 */ /* 0x000f240008001115 */
[----:B----4-:R-:W-:Y:S05]  /*5180*/  @!P0 BRA `(.L_x_88) ;  /* 0x00000050006c8947 */ /* 0x010fea0003800000 */
.L_x_175:
[----:B------:R-:W4:Y:S02]  /*5190*/  SYNCS.PHASECHK.TRANS64.TRYWAIT P0, [UR21+0x80], R2 ;  /* 0x00008002ff0075a7 */ /* 0x000f240008001115 */
[----:B----4-:R-:W-:Y:S05]  /*51a0*/  @!P0 BRA `(.L_x_89) ;  /* 0x00000050007c8947 */ /* 0x010fea0003800000 */
.L_x_177:
[----:B---3--:R-:W-:-:S07]  /*51b0*/  MOV R0, UR21 ;  /* 0x0000001500007c02 */ /* 0x008fce0008000f00 */
.L_x_90:
[----:B---3--:R-:W-:-:S04]  /*51c0*/  SHF.L.U32 R2, R11, 0x1f, RZ ;  /* 0x0000001f0b027819 */ /* 0x008fc800000006ff */
[----:B------:R3:W4:Y:S03]  /*51d0*/  SYNCS.PHASECHK.TRANS64.TRYWAIT P0, [R0+URZ+0x88], R2 ;  /* 0x00008802000075a7 */ /* 0x00072600080011ff */
[----:B----4-:R-:W-:Y:S05]  /*51e0*/  @!P0 NANOSLEEP.SYNCS 0x989680 ;  /* 0x009896800000895d */ /* 0x010fea0003900000 */
[----:B------:R-:W4:Y:S02]  /*51f0*/  @!P0 SYNCS.PHASECHK.TRANS64 P0, [R0+URZ+0x88], R2 ;  /* 0x00008802000085a7 */ /* 0x000f2400080010ff */
[----:B-12-4-:R-:W-:Y:S05]  /*5200*/  @P0 EXIT ;  /* 0x000000000000094d */ /* 0x016fea0003800000 */
[----:B------:R-:W-:Y:S05]  /*5210*/  BRA `(.L_x_90) ;  /* 0xfffffffc00e87947 */ /* 0x000fea000383ffff */
.L_x_75:
[----:B------:R-:W-:-:S06]  /*5220*/  UISETP.GE.AND UP0, UPT, UR18, 0x4, UPT ;  /* 0x000000041200788c */ /* 0x000fcc000bf06270 */
[----:B------:R-:W-:-:S13]  /*5230*/  PLOP3.LUT P0, PT, PT, PT, UP0, 0x80, 0x8 ;  /* 0x000000000008781c */ /* 0x000fda0003f0f008 */
[----:B-1----:R-:W-:Y:S05]  /*5240*/  @!P0 EXIT ;  /* 0x000000000000894d */ /* 0x002fea0003800000 */
[----:B------:R-:W-:Y:S01]  /*5250*/  BAR.SYNC.DEFER_BLOCKING 0x6, 0xa0 ;  /* 0x0182800000007b1d */ /* 0x000fe20000010000 */
[C---:B------:R-:W-:Y:S01]  /*5260*/  IMAD.SHL.U32 R7, R85.reuse, 0x40, RZ ;  /* 0x0000004055077824 */ /* 0x040fe200078e00ff */
[C---:B------:R-:W-:Y:S01]  /*5270*/  LOP3.LUT R87, R85.reuse, 0x60, RZ, 0xc0, !PT ;  /* 0x0000006055577812 */ /* 0x040fe200078ec0ff */
[C---:B------:R-:W-:Y:S02]  /*5280*/  IMAD.SHL.U32 R4, R85.reuse, 0x20, RZ ;  /* 0x0000002055047824 */ /* 0x040fe400078e00ff */
[----:B------:R-:W-:Y:S02]  /*5290*/  HFMA2 R36, -RZ, RZ, 0, 0 ;  /* 0x00000000ff247431 */ /* 0x000fe400000001ff */
[----:B------:R-:W-:Y:S01]  /*52a0*/  IMAD.SHL.U32 R5, R85, 0x8, RZ ;  /* 0x0000000855057824 */ /* 0x000fe200078e00ff */
[----:B------:R-:W-:Y:S01]  /*52b0*/  UMOV UR44, 0x400 ;  /* 0x00000400002c7882 */ /* 0x000fe20000000000 */
[----:B------:R-:W1:Y:S01]  /*52c0*/  LDC.64 R72, c[0x0][0x8b0] ;  /* 0x00022c00ff487b82 */ /* 0x000e620000000a00 */
[----:B------:R-:W-:Y:S01]  /*52d0*/  ULEA UR44, UR45, UR44, 0x18 ;  /* 0x0000002c2d2c7291 */ /* 0x000fe2000f8ec0ff */
[----:B------:R-:W-:Y:S01]  /*52e0*/  LOP3.LUT R6, R7, 0x180, RZ, 0xc0, !PT ;  /* 0x0000018007067812 */ /* 0x000fe200078ec0ff */
[C---:B------:R-:W-:Y:S01]  /*52f0*/  IMAD.U32 R37, R85.reuse, 0x10000, RZ ;  /* 0x0001000055257824 */ /* 0x040fe200078e00ff */
[----:B------:R-:W-:Y:S01]  /*5300*/  LOP3.LUT R4, R4, 0xc00, RZ, 0xc0, !PT ;  /* 0x00000c0004047812 */ /* 0x000fe200078ec0ff */
[----:B------:R-:W-:Y:S01]  /*5310*/  UIADD3 UR4, UPT, UPT, UR44, 0x4200, URZ ;  /* 0x000042002c047890 */ /* 0x000fe2000fffe0ff */
[----:B------:R-:W-:Y:S01]  /*5320*/  LOP3.LUT R5, R6, 0x30, R5, 0xf8, !PT ;  /* 0x0000003006057812 */ /* 0x000fe200078ef805 */
[----:B------:R-:W-:Y:S01]  /*5330*/  IMAD.SHL.U32 R6, R85, 0x2, RZ ;  /* 0x0000000255067824 */ /* 0x000fe200078e00ff */
[----:B------:R-:W2:Y:S01]  /*5340*/  LDC.64 R70, c[0x0][0x8a8] ;  /* 0x00022a00ff467b82 */ /* 0x000ea20000000a00 */
[----:B------:R-:W-:Y:S01]  /*5350*/  LOP3.LUT R4, R4, 0x40, R7, 0xf8, !PT ;  /* 0x0000004004047812 */ /* 0x000fe200078ef807 */
[----:B------:R-:W-:Y:S01]  /*5360*/  UIADD3 UR5, UPT, UPT, UR44, 0x200, URZ ;  /* 0x000002002c057890 */ /* 0x000fe2000fffe0ff */
[----:B------:R-:W-:Y:S01]  /*5370*/  LOP3.LUT R37, R37, 0x600000, RZ, 0xc0, !PT ;  /* 0x0060000025257812 */ /* 0x000fe200078ec0ff */
[----:B------:R-:W-:Y:S01]  /*5380*/  IMAD.MOV.U32 R84, RZ, RZ, RZ ;  /* 0x000000ffff547224 */ /* 0x000fe200078e00ff */
[----:B------:R-:W-:Y:S01]  /*5390*/  LOP3.LUT R85, R85, 0x2, RZ, 0xc0, !PT ;  /* 0x0000000255557812 */ /* 0x000fe200078ec0ff */
[----:B------:R-:W-:Y:S01]  /*53a0*/  IMAD.MOV.U32 R79, RZ, RZ, RZ ;  /* 0x000000ffff4f7224 */ /* 0x000fe200078e00ff */
[----:B------:R-:W-:-:S02]  /*53b0*/  LOP3.LUT R5, R5, 0x20, R6, 0x78, !PT ;  /* 0x0000002005057812 */ /* 0x000fc400078e7806 */
[----:B------:R-:W-:Y:S01]  /*53c0*/  CS2R R82, SRZ ;  /* 0x0000000000527805 */ /* 0x000fe2000001ff00 */
[----:B------:R-:W3:Y:S01]  /*53d0*/  LDS R0, [UR44+0x150] ;  /* 0x0001502cff007984 */ /* 0x000ee20008000800 */
[----:B------:R-:W-:Y:S01]  /*53e0*/  LOP3.LUT R4, R4, 0x200, R7, 0xf8, !PT ;  /* 0x0000020004047812 */ /* 0x000fe200078ef807 */
[----:B------:R-:W-:Y:S01]  /*53f0*/  IMAD.U32 R88, RZ, RZ, UR5 ;  /* 0x00000005ff587e24 */ /* 0x000fe2000f8e00ff */
[----:B------:R-:W-:Y:S01]  /*5400*/  MOV R81, RZ ;  /* 0x000000ff00517202 */ /* 0x000fe20000000f00 */
[----:B------:R-:W-:Y:S01]  /*5410*/  IMAD.MOV R80, RZ, RZ, -R85 ;  /* 0x000000ffff507224 */ /* 0x000fe200078e0a55 */
[----:B------:R-:W-:Y:S01]  /*5420*/  LOP3.LUT R69, R4, R5, RZ, 0xfc, !PT ;  /* 0x0000000504457212 */ /* 0x000fe200078efcff */
[----:B------:R-:W-:Y:S01]  /*5430*/  IMAD.U32 R86, RZ, RZ, UR4 ;  /* 0x00000004ff567e24 */ /* 0x000fe2000f8e00ff */
[----:B------:R-:W4:Y:S01]  /*5440*/  LDCU UR58, c[0x0][0x370] ;  /* 0x00006e00ff3a77ac */ /* 0x000f220008000800 */
[----:B------:R-:W1:Y:S01]  /*5450*/  LDCU.64 UR62, c[0x0][0x348] ;  /* 0x00006900ff3e77ac */ /* 0x000e620008000a00 */
[----:B------:R-:W1:Y:S01]  /*5460*/  LDCU UR43, c[0x0][0xb0c] ;  /* 0x00016180ff2b77ac */ /* 0x000e620008000800 */
[----:B------:R-:W1:Y:S01]  /*5470*/  LDCU UR39, c[0x0][0xb30] ;  /* 0x00016600ff2777ac */ /* 0x000e620008000800 */
[----:B------:R-:W1:Y:S01]  /*5480*/  LDCU.64 UR56, c[0x0][0x888] ;  /* 0x00011100ff3877ac */ /* 0x000e620008000a00 */
[----:B------:R-:W1:Y:S01]  /*5490*/  LDCU.64 UR40, c[0x0][0xb28] ;  /* 0x00016500ff2877ac */ /* 0x000e620008000a00 */
[----:B------:R-:W1:Y:S01]  /*54a0*/  LDCU.64 UR60, c[0x0][0x890] ;  /* 0x00011200ff3c77ac */ /* 0x000e620008000a00 */
[----:B------:R-:W1:Y:S01]  /*54b0*/  LDCU.128 UR52, c[0x0][0xb10] ;  /* 0x00016200ff3477ac */ /* 0x000e620008000c00 */
[----:B------:R-:W1:Y:S02]  /*54c0*/  LDCU UR47, c[0x0][0x374] ;  /* 0x00006e80ff2f77ac */ /* 0x000e640008000800 */
[----:B-1234-:R-:W-:-:S07]  /*54d0*/  IMAD.IADD R37, R0, 0x1, R37 ;  /* 0x0000000100257824 */ /* 0x01efce00078e0225 */
.L_x_132:
[----:B------:R-:W-:Y:S02]  /*54e0*/  LEA R3, R79, UR44, 0x3 ;  /* 0x0000002c4f037c11 */ /* 0x000fe4000f8e18ff */
[----:B------:R-:W-:Y:S02]  /*54f0*/  SHF.L.U32 R0, R83, 0x1f, RZ ;  /* 0x0000001f53007819 */ /* 0x000fe400000006ff */
[----:B-1----:R-:W-:Y:S02]  /*5500*/  LEA R4, R79, UR44, 0x4 ;  /* 0x0000002c4f047c11 */ /* 0x002fe4000f8e20ff */
[----:B------:R-:W1:Y:S02]  /*5510*/  SYNCS.PHASECHK.TRANS64.TRYWAIT P0, [R3+URZ+0xa0], R0 ;  /* 0x0000a000030075a7 */ /* 0x000e6400080011ff */
[----:B-1----:R-:W-:Y:S05]  /*5520*/  @!P0 BRA `(.L_x_91) ;  /* 0x0000004c00b48947 */ /* 0x002fea0003800000 */
.L_x_178:
        /* <DEDUP_REMOVED lines=8> */
[----:B--2---:R-:W-:Y:S11]  /*55b0*/  LOP3.LUT P0, RZ, R6, 0x1, RZ, 0xc0, !PT ;  /* 0x0000000106ff7812 */ /* 0x004ff6000780c0ff */
[----:B------:R-:W-:Y:S02]  /*55c0*/  @!UPT UIADD3 URZ, UPT, UPT, URZ, URZ, URZ ;  /* 0x000000fffffff290 */ /* 0x000fe4000fffe0ff */
[----:B---3--:R-:W-:Y:S01]  /*55d0*/  VOTEU.ANY UP1, P0 ;  /* 0x0000000000ff7886 */ /* 0x008fe20000020100 */
[----:B------:R-:W-:Y:S01]  /*55e0*/  PLOP3.LUT P0, PT, PT, PT, UP1, 0x80, 0x8 ;  /* 0x000000000008781c */ /* 0x000fe20003f0f018 */
[----:B------:R-:W-:Y:S11]  /*55f0*/  UP2UR UR46, UPR, URZ, 0x2 ;  /* 0x00000002ff2e7883 */ /* 0x000ff60008000000 */
[----:B------:R-:W-:Y:S01]  /*5600*/  @!UPT UIADD3 URZ, UPT, UPT, URZ, URZ, URZ ;  /* 0x000000fffffff290 */ /* 0x000fe2000fffe0ff */
[----:B-1----:R-:W-:Y:S02]  /*5610*/  @P0 SHF.R.U32.HI R0, RZ, 0x10, R5 ;  /* 0x00000010ff000819 */ /* 0x002fe40000011605 */
        /* <DEDUP_REMOVED lines=12> */
[----:B------:R-:W2:Y:S01]  /*56e0*/  LDCU UR12, c[0x0][0xb20] ;  /* 0x00016400ff0c77ac */ /* 0x000ea20008000800 */
[----:B------:R-:W-:Y:S02]  /*56f0*/  UIMAD.WIDE.U32 UR4, UR47, UR55, URZ ;  /* 0x000000372f0472a5 */ /* 0x000fe4000f8e00ff */
[----:B------:R-:W-:Y:S02]  /*5700*/  UIMAD.WIDE.U32 UR6, UR58, UR52, URZ ;  /* 0x000000343a0672a5 */ /* 0x000fe4000f8e00ff */
[----:B------:R-:W-:Y:S02]  /*5710*/  UISETP.NE.AND UP0, UPT, UR54, 0x1, UPT ;  /* 0x000000013600788c */ /* 0x000fe4000bf05270 */
[----:B------:R-:W-:Y:S02]  /*5720*/  UIMAD.WIDE.U32 UR8, UR37, UR55, URZ ;  /* 0x00000037250872a5 */ /* 0x000fe4000f8e00ff */
[----:B------:R-:W-:Y:S02]  /*5730*/  UIMAD.WIDE.U32 UR10, UR38, UR52, URZ ;  /* 0x00000034260a72a5 */ /* 0x000fe4000f8e00ff */
[----:B------:R-:W-:Y:S02]  /*5740*/  UISETP.NE.AND UP1, UPT, UR43, 0x1, UPT ;  /* 0x000000012b00788c */ /* 0x000fe4000bf25270 */
[----:B------:R-:W-:Y:S01]  /*5750*/  UISETP.NE.AND UP2, UPT, UR42, 0x1, UPT ;  /* 0x000000012a00788c */ /* 0x000fe2000bf45270 */
[----:B------:R-:W-:Y:S02]  /*5760*/  UMOV UR4, UR5 ;  /* 0x0000000500047c82 */ /* 0x000fe40008000000 */
[----:B--2---:R-:W-:Y:S03]  /*5770*/  USHF.R.U32.HI UR5, URZ, UR12, UR4 ;  /* 0x0000000cff057299 */ /* 0x004fe60008011604 */
[----:B------:R-:W-:Y:S02]  /*5780*/  UMOV UR4, UR7 ;  /* 0x0000000700047c82 */ /* 0x000fe40008000000 */
[----:B------:R-:W-:Y:S02]  /*5790*/  USHF.R.U32.HI UR7, URZ, UR53, UR4 ;  /* 0x00000035ff077299 */ /* 0x000fe40008011604 */
[----:B------:R-:W-:Y:S02]  /*57a0*/  USEL UR4, UR47, UR5, !UP0 ;  /* 0x000000052f047287 */ /* 0x000fe4000c000000 */
[----:B------:R-:W-:Y:S01]  /*57b0*/  USEL UR7, UR58, UR7, !UP1 ;  /* 0x000000073a077287 */ /* 0x000fe2000c800000 */
[----:B------:R-:W-:Y:S01]  /*57c0*/  UMOV UR5, UR9 ;  /* 0x0000000900057c82 */ /* 0x000fe20008000000 */
[----:B------:R-:W-:Y:S02]  /*57d0*/  UIMAD.WIDE.U32 UR8, UR4, UR40, URZ ;  /* 0x00000028040872a5 */ /* 0x000fe4000f8e00ff */
[----:B------:R-:W-:Y:S03]  /*57e0*/  USHF.R.U32.HI UR6, URZ, UR12, UR5 ;  /* 0x0000000cff067299 */ /* 0x000fe60008011605 */
[----:B------:R-:W-:Y:S01]  /*57f0*/  UMOV UR5, UR11 ;  /* 0x0000000b00057c82 */ /* 0x000fe20008000000 */
[----:B------:R-:W-:Y:S02]  /*5800*/  UIMAD.WIDE.U32 UR10, UR7, UR40, URZ ;  /* 0x00000028070a72a5 */ /* 0x000fe4000f8e00ff */
[----:B------:R-:W-:Y:S02]  /*5810*/  USHF.R.U32.HI UR12, URZ, UR53, UR5 ;  /* 0x00000035ff0c7299 */ /* 0x000fe40008011605 */
[----:B------:R-:W-:Y:S01]  /*5820*/  USEL UR6, UR37, UR6, !UP0 ;  /* 0x0000000625067287 */ /* 0x000fe2000c000000 */
[----:B------:R-:W-:Y:S02]  /*5830*/  UMOV UR5, UR9 ;  /* 0x0000000900057c82 */ /* 0x000fe40008000000 */
[----:B------:R-:W-:Y:S01]  /*5840*/  UMOV UR10, UR11 ;  /* 0x0000000b000a7c82 */ /* 0x000fe20008000000 */
[----:B------:R-:W-:Y:S02]  /*5850*/  @UP2 USHF.R.U32.HI UR4, URZ, UR41, UR5 ;  /* 0x00000029ff042299 */ /* 0x000fe40008011605 */
[----:B------:R-:W-:Y:S02]  /*5860*/  @UP2 USHF.R.U32.HI UR7, URZ, UR41, UR10 ;  /* 0x00000029ff072299 */ /* 0x000fe4000801160a */
[----:B------:R-:W-:Y:S02]  /*5870*/  UIMAD UR4, UR42, UR4, URZ ;  /* 0x000000042a0472a4 */ /* 0x000fe4000f8e02ff */
[----:B------:R-:W-:Y:S02]  /*5880*/  UIMAD.WIDE.U32 UR10, UR6, UR40, URZ ;  /* 0x00000028060a72a5 */ /* 0x000fe4000f8e00ff */
[----:B------:R-:W-:Y:S02]  /*5890*/  USEL UR5, UR38, UR12, !UP1 ;  /* 0x0000000c26057287 */ /* 0x000fe4000c800000 */
[----:B------:R-:W-:Y:S02]  /*58a0*/  UIMAD UR8, UR42, UR7, URZ ;  /* 0x000000072a0872a4 */ /* 0x000fe4000f8e02ff */
[----:B------:R-:W-:Y:S03]  /*58b0*/  UISETP.GE.AND UP0, UPT, UR6, UR4, UPT ;  /* 0x000000040600728c */ /* 0x000fe6000bf06270 */
[----:B------:R-:W-:Y:S01]  /*58c0*/  UMOV UR4, UR11 ;  /* 0x0000000b00047c82 */ /* 0x000fe20008000000 */
[----:B------:R-:W-:Y:S02]  /*58d0*/  UISETP.GE.OR UP0, UPT, UR5, UR8, UP0 ;  /* 0x000000080500728c */ /* 0x000fe40008706670 */
[----:B------:R-:W-:Y:S02]  /*58e0*/  USHF.R.U32.HI UR4, URZ, UR41, UR4 ;  /* 0x00000029ff047299 */ /* 0x000fe40008011604 */
[----:B------:R-:W-:Y:S02]  /*58f0*/  UIMAD.WIDE.U32 UR8, UR5, UR40, URZ ;  /* 0x00000028050872a5 */ /* 0x000fe4000f8e00ff */
[----:B------:R-:W-:Y:S02]  /*5900*/  USEL UR11, UR6, UR4, !UP2 ;  /* 0x00000004060b7287 */ /* 0x000fe4000d000000 */
[----:B------:R-:W-:Y:S02]  /*5910*/  UIADD3 UR8, UPT, UPT, -UR5, URZ, URZ ;  /* 0x000000ff05087290 */ /* 0x000fe4000fffe1ff */
[----:B------:R-:W-:Y:S01]  /*5920*/  UIADD3 UR10, UPT, UPT, -UR11, URZ, URZ ;  /* 0x000000ff0b0a7290 */ /* 0x000fe2000fffe1ff */
[----:B------:R-:W-:Y:S01]  /*5930*/  @!UP0 UMOV UR4, UR9 ;  /* 0x0000000900048c82 */ /* 0x000fe20008000000 */
[----:B------:R-:W-:Y:S02]  /*5940*/  UIADD3 UR9, UPT, UPT, -UR6, URZ, URZ ;  /* 0x000000ff06097290 */ /* 0x000fe4000fffe1ff */
[----:B------:R-:W-:Y:S02]  /*5950*/  @!UP0 USHF.R.U32.HI UR4, URZ, UR41, UR4 ;  /* 0x00000029ff048299 */ /* 0x000fe40008011604 */
[----:B------:R-:W-:Y:S02]  /*5960*/  UIMAD UR10, UR42, UR10, UR6 ;  /* 0x0000000a2a0a72a4 */ /* 0x000fe4000f8e0206 */
[----:B------:R-:W-:Y:S04]  /*5970*/  @!UP0 USEL UR4, UR5, UR4, !UP2 ;  /* 0x0000000405048287 */ /* 0x000fe8000d000000 */
[----:B------:R-:W-:Y:S02]  /*5980*/  @!UP0 UIMAD UR10, UR7, UR10, UR4 ;  /* 0x0000000a070a82a4 */ /* 0x000fe4000f8e0204 */
[----:B------:R-:W-:Y:S02]  /*5990*/  @!UP0 UIADD3 UR11, UPT, UPT, UR11, -UR4, URZ ;  /* 0x800000040b0b8290 */ /* 0x000fe4000fffe0ff */
[----:B------:R-:W-:Y:S02]  /*59a0*/  UIMAD UR7, UR43, UR8, UR38 ;  /* 0x000000082b0772a4 */ /* 0x000fe4000f8e0226 */
[----:B------:R-:W-:Y:S02]  /*59b0*/  @!UP0 UIMAD UR6, UR11, UR42, UR5 ;  /* 0x0000002a0b0682a4 */ /* 0x000fe4000f8e0205 */
[----:B------:R-:W-:Y:S01]  /*59c0*/  UIMAD UR4, UR54, UR9, UR37 ;  /* 0x00000009360472a4 */ /* 0x000fe2000f8e0225 */
[----:B------:R-:W-:Y:S02]  /*59d0*/  @!UP0 UMOV UR5, UR10 ;  /* 0x0000000a00058c82 */ /* 0x000fe40008000000 */
[----:B------:R-:W-:Y:S02]  /*59e0*/  UIMAD UR38, UR5, UR43, UR7 ;  /* 0x0000002b052672a4 */ /* 0x000fe4000f8e0207 */
[----:B------:R-:W-:Y:S11]  /*59f0*/  UIMAD UR37, UR6, UR54, UR4 ;  /* 0x00000036062572a4 */ /* 0x000ff6000f8e0204 */
[----:B------:R-:W-:Y:S01]  /*5a00*/  @!UPT UIADD3 URZ, UPT, UPT, URZ, URZ, URZ ;  /* 0x000000fffffff290 */ /* 0x000fe2000fffe0ff */
.L_x_92:
[----:B------:R-:W-:Y:S01]  /*5a10*/  UISETP.NE.AND UP0, UPT, UR39, 0x1, UPT ;  /* 0x000000012700788c */ /* 0x000fe2000bf05270 */
[----:B------:R-:W-:Y:S01]  /*5a20*/  R2UR UR11, R88 ;  /* 0x00000000580b72ca */ /* 0x000fe200000e0000 */
[----:B------:R-:W-:Y:S01]  /*5a30*/  USHF.L.U32 UR50, UR30, 0x6, URZ ;  /* 0x000000061e327899 */ /* 0x000fe200080006ff */
[----:B------:R-:W-:Y:S01]  /*5a40*/  IADD3 R79, PT, PT, R79, 0x1, RZ ;  /* 0x000000014f4f7810 */ /* 0x000fe20007ffe0ff */
[----:B------:R-:W-:Y:S07]  /*5a50*/  USHF.L.U32 UR49, UR31, 0x8, URZ ;  /* 0x000000081f317899 */ /* 0x000fee00080006ff */
[----:B------:R-:W2:Y:S01]  /*5a60*/  @!UP0 LDCU.128 UR12, c[0x0][0xb10] ;  /* 0x00016200ff0c87ac */ /* 0x000ea20008000c00 */
[----:B------:R-:W3:Y:S01]  /*5a70*/  @!UP0 LDCU UR5, c[0x0][0xb0c] ;  /* 0x00016180ff0587ac */ /* 0x000ee20008000800 */
[----:B------:R-:W4:Y:S01]  /*5a80*/  @!UP0 LDCU UR10, c[0x0][0xb20] ;  /* 0x00016400ff0a87ac */ /* 0x000f220008000800 */
[----:B--2---:R-:W-:Y:S02]  /*5a90*/  UIMAD.WIDE.U32 UR8, UR38, UR12, URZ ;  /* 0x0000000c260872a5 */ /* 0x004fe4000f8e00ff */
[----:B------:R-:W-:Y:S02]  /*5aa0*/  UIMAD.WIDE.U32 UR6, UR37, UR15, URZ ;  /* 0x0000000f250672a5 */ /* 0x000fe4000f8e00ff */
[----:B------:R-:W-:Y:S03]  /*5ab0*/  @!UP0 UISETP.NE.AND UP1, UPT, UR14, 0x1, UPT ;  /* 0x000000010e00888c */ /* 0x000fe6000bf25270 */
[----:B------:R-:W-:Y:S01]  /*5ac0*/  @!UP0 UMOV UR4, UR9 ;  /* 0x0000000900048c82 */ /* 0x000fe20008000000 */
[----:B---3--:R-:W-:Y:S02]  /*5ad0*/  @!UP0 UISETP.NE.AND UP2, UPT, UR5, 0x1, UPT ;  /* 0x000000010500888c */ /* 0x008fe4000bf45270 */
[----:B------:R-:W-:Y:S01]  /*5ae0*/  @!UP0 USHF.R.U32.HI UR4, URZ, UR13, UR4 ;  /* 0x0000000dff048299 */ /* 0x000fe20008011604 */
[----:B------:R-:W-:Y:S02]  /*5af0*/  @!UP0 UMOV UR6, UR7 ;  /* 0x0000000700068c82 */ /* 0x000fe40008000000 */
[----:B----4-:R-:W-:Y:S02]  /*5b00*/  @!UP0 USHF.R.U32.HI UR6, URZ, UR10, UR6 ;  /* 0x0000000aff068299 */ /* 0x010fe40008011606 */
[----:B------:R-:W-:Y:S02]  /*5b10*/  @!UP0 USEL UR7, UR38, UR4, !UP2 ;  /* 0x0000000426078287 */ /* 0x000fe4000d000000 */
[----:B------:R-:W-:Y:S04]  /*5b20*/  @!UP0 USEL UR6, UR37, UR6, !UP1 ;  /* 0x0000000625068287 */ /* 0x000fe8000c800000 */
[----:B------:R-:W-:Y:S02]  /*5b30*/  @!UP0 UIADD3 UR4, UPT, UPT, -UR7, UR6, URZ ;  /* 0x0000000607048290 */ /* 0x000fe4000fffe1ff */
[----:B------:R-:W-:Y:S02]  /*5b40*/  @!UP0 UIADD3 UR6, UPT, UPT, UR7, -UR6, URZ ;  /* 0x8000000607068290 */ /* 0x000fe4000fffe0ff */
[----:B------:R-:W-:Y:S02]  /*5b50*/  @!UP0 UIMAD UR38, UR4, UR5, UR38 ;  /* 0x00000005042682a4 */ /* 0x000fe4000f8e0226 */
[----:B------:R-:W-:Y:S02]  /*5b60*/  @!UP0 UIMAD UR37, UR6, UR14, UR37 ;  /* 0x0000000e062582a4 */ /* 0x000fe4000f8e0225 */
[----:B------:R-:W-:Y:S09]  /*5b70*/  ULOP3.LUT UP0, URZ, UR11, 0x1b0, URZ, 0xc0, !UPT ;  /* 0x000001b00bff7892 */ /* 0x000ff2000f80c0ff */
[----:B------:R-:W-:Y:S05]  /*5b80*/  BRA.U !UP0, `(.L_x_93) ;  /* 0x0000000108407547 */ /* 0x000fea000b800000 */
[----:B------:R-:W2:Y:S01]  /*5b90*/  LDCU.64 UR8, c[0x4][0x88] ;  /* 0x01001100ff0877ac */ /* 0x000ea20008000a00 */
[----:B------:R-:W-:Y:S01]  /*5ba0*/  MOV R3, 0x0 ;  /* 0x0000000000037802 */ /* 0x000fe20000000f00 */
[----:B------:R-:W-:Y:S02]  /*5bb0*/  HFMA2 R12, -RZ, RZ, 0, 5.9604644775390625e-08 ;  /* 0x00000001ff0c7431 */ /* 0x000fe400000001ff */
[----:B------:R-:W-:Y:S02]  /*5bc0*/  IMAD.MOV.U32 R8, RZ, RZ, 0x70 ;  /* 0x00000070ff087424 */ /* 0x000fe400078e00ff */
[----:B------:R-:W-:Y:S01]  /*5bd0*/  IMAD.MOV.U32 R13, RZ, RZ, RZ ;  /* 0x000000ffff0d7224 */ /* 0x000fe200078e00ff */
[----:B------:R-:W3:Y:S01]  /*5be0*/  LDCU.64 UR6, c[0x4][0x90] ;  /* 0x01001200ff0677ac */ /* 0x000ee20008000a00 */
[----:B------:R-:W4:Y:S01]  /*5bf0*/  LDC.64 R2, c[0x4][R3] ;  /* 0x0100000003027b82 */ /* 0x000f220000000a00 */
[----:B------:R-:W1:Y:S01]  /*5c00*/  LDCU.64 UR4, c[0x4][0x8] ;  /* 0x01000100ff0477ac */ /* 0x000e620008000a00 */
[----:B--2---:R-:W-:Y:S01]  /*5c10*/  MOV R5, UR9 ;  /* 0x0000000900057c02 */ /* 0x004fe20008000f00 */
[----:B------:R-:W-:Y:S01]  /*5c20*/  IMAD.U32 R4, RZ, RZ, UR8 ;  /* 0x00000008ff047e24 */ /* 0x000fe2000f8e00ff */
[----:B---3--:R-:W-:Y:S01]  /*5c30*/  MOV R7, UR7 ;  /* 0x0000000700077c02 */ /* 0x008fe20008000f00 */
[----:B------:R-:W-:Y:S01]  /*5c40*/  IMAD.U32 R6, RZ, RZ, UR6 ;  /* 0x00000006ff067e24 */ /* 0x000fe2000f8e00ff */
[----:B-1----:R-:W-:Y:S01]  /*5c50*/  MOV R11, UR5 ;  /* 0x00000005000b7c02 */ /* 0x002fe20008000f00 */
[----:B------:R-:W-:Y:S02]  /*5c60*/  IMAD.U32 R10, RZ, RZ, UR4 ;  /* 0x00000004ff0a7e24 */ /* 0x000fe4000f8e00ff */
[----:B------:R-:W-:Y:S07]  /*5c70*/  LEPC R20, `(.L_x_93) ;  /* 0x000000001014794e */ /* 0x000fee0000000000 */
[----:B----45:R-:W-:Y:S05]  /*5c80*/  CALL.ABS.NOINC R2 ;  /* 0x0000000002007343 */ /* 0x030fea0003c00000 */
.L_x_93:
[----:B------:R-:W-:Y:S01]  /*5c90*/  LOP3.LUT P0, RZ, R86, 0x1b0, RZ, 0xc0, !PT ;  /* 0x000001b056ff7812 */ /* 0x000fe2000780c0ff */
[----:B------:R-:W-:Y:S11]  /*5ca0*/  BSSY.RECONVERGENT B6, `(.L_x_94) ;  /* 0x0000013000067945 */ /* 0x000ff60003800200 */
[----:B------:R-:W-:Y:S01]  /*5cb0*/  @!UPT UIADD3 URZ, UPT, UPT, URZ, URZ, URZ ;  /* 0x000000fffffff290 */ /* 0x000fe2000fffe0ff */
[----:B------:R-:W-:Y:S05]  /*5cc0*/  @!P0 BRA `(.L_x_95) ;  /* 0x0000000000408947 */ /* 0x000fea0003800000 */
        /* <DEDUP_REMOVED lines=16> */
.L_x_95:
[----:B------:R-:W-:Y:S05]  /*5dd0*/  BSYNC.RECONVERGENT B6 ;  /* 0x0000000000067941 */ /* 0x000fea0003800200 */
.L_x_94:
[----:B------:R-:W-:Y:S01]  /*5de0*/  R2UR UR4, R78 ;  /* 0x000000004e0472ca */ /* 0x000fe200000e0000 */
[----:B------:R-:W-:Y:S01]  /*5df0*/  UISETP.NE.U32.AND UP0, UPT, UR60, URZ, UPT ;  /* 0x000000ff3c00728c */ /* 0x000fe2000bf05070 */
[----:B------:R-:W-:Y:S02]  /*5e00*/  ISETP.NE.U32.AND P4, PT, R72, RZ, PT ;  /* 0x000000ff4800720c */ /* 0x000fe40003f85070 */
[----:B------:R-:W-:Y:S01]  /*5e10*/  ISETP.NE.U32.AND P2, PT, RZ, UR56, PT ;  /* 0x00000038ff007c0c */ /* 0x000fe2000bf45070 */
[----:B------:R-:W-:Y:S01]  /*5e20*/  UISETP.NE.AND.EX UP1, UPT, UR61, URZ, UPT, UP0 ;  /* 0x000000ff3d00728c */ /* 0x000fe2000bf25300 */
[----:B------:R-:W-:Y:S01]  /*5e30*/  ISETP.NE.AND.EX P4, PT, R73, RZ, PT, P4 ;  /* 0x000000ff4900720c */ /* 0x000fe20003f85340 */
[----:B------:R-:W-:Y:S01]  /*5e40*/  UPLOP3.LUT UP0, UPT, UPT, UPT, UPT, 0x40, 0x4 ;  /* 0x000000000004789c */ /* 0x000fe20003f0e870 */
[----:B------:R-:W-:Y:S05]  /*5e50*/  ISETP.NE.AND.EX P2, PT, RZ, UR57, PT, P2 ;  /* 0x00000039ff007c0c */ /* 0x000fea000bf45320 */
[----:B------:R-:W-:Y:S06]  /*5e60*/  UISETP.NE.AND UP2, UPT, UR4, URZ, UPT ;  /* 0x000000ff0400728c */ /* 0x000fec000bf45270 */
[----:B------:R-:W-:Y:S05]  /*5e70*/  PLOP3.LUT P1, PT, PT, PT, UP2, 0x80, 0x8 ;  /* 0x000000000008781c */ /* 0x000fea0003f2f028 */
[----:B------:R-:W-:Y:S06]  /*5e80*/  @UP2 UPLOP3.LUT UP0, UPT, UPT, UPT, UP1, 0x80, 0x8 ;  /* 0x000000000008289c */ /* 0x000fec0003f0f010 */
[----:B------:R-:W-:Y:S01]  /*5e90*/  PLOP3.LUT P0, PT, PT, PT, UP0, 0x80, 0x8 ;  /* 0x000000000008781c */ /* 0x000fe20003f0f008 */
[----:B------:R-:W-:Y:S01]  /*5ea0*/  @!UPT UIADD3 URZ, UPT, UPT, URZ, URZ, URZ ;  /* 0x000000fffffff290 */ /* 0x000fe2000fffe0ff */
[----:B------:R-:W-:Y:S11]  /*5eb0*/  BRA.U !UP1, `(.L_x_96) ;  /* 0x00000001093c7547 */ /* 0x000ff6000b800000 */
[----:B------:R-:W-:Y:S01]  /*5ec0*/  UISETP.NE.U32.AND UP0, UPT, UR56, URZ, UPT ;  /* 0x000000ff3800728c */ /* 0x000fe2000bf05070 */
[----:B-1----:R-:W-:Y:S01]  /*5ed0*/  HFMA2 R0, -RZ, RZ, 0, 5.9604644775390625e-08 ;  /* 0x00000001ff007431 */ /* 0x002fe200000001ff */
[----:B------:R-:W1:Y:S01]  /*5ee0*/  LDCU.64 UR8, c[0x0][0x358] ;  /* 0x00006b00ff0877ac */ /* 0x000e620008000a00 */
[----:B------:R-:W-:Y:S01]  /*5ef0*/  IMAD.MOV.U32 R74, RZ, RZ, 0x1 ;  /* 0x00000001ff4a7424 */ /* 0x000fe200078e00ff */
[----:B------:R-:W-:Y:S06]  /*5f00*/  UISETP.NE.AND.EX UP0, UPT, UR57, URZ, UPT, UP0 ;  /* 0x000000ff3900728c */ /* 0x000fec000bf05300 */
[----:B------:R-:W-:Y:S05]  /*5f10*/  PLOP3.LUT P3, PT, PT, PT, UP0, 0x80, 0x8 ;  /* 0x000000000008781c */ /* 0x000fea0003f6f008 */
[----:B------:R-:W2:Y:S01]  /*5f20*/  @UP0 LDCU.64 UR4, c[0x0][0x888] ;  /* 0x00011100ff0407ac */ /* 0x000ea20008000a00 */
[----:B------:R-:W-:Y:S07]  /*5f30*/  @UP0 UIMAD UR6, UR36, UR60, URZ ;  /* 0x0000003c240602a4 */ /* 0x000fee000f8e02ff */
[----:B------:R-:W-:Y:S01]  /*5f40*/  @!P3 PRMT R74, R0, 0x7610, R74 ;  /* 0x00007610004ab816 */ /* 0x000fe2000000004a */
[----:B--2---:R-:W-:Y:S06]  /*5f50*/  @UP0 UIMAD.WIDE UR4, UR6, 0x4, UR4 ;  /* 0x00000004060408a5 */ /* 0x004fec000f8e0204 */
[----:B-----5:R-:W-:Y:S01]  /*5f60*/  IMAD.U32 R40, RZ, RZ, UR4 ;  /* 0x00000004ff287e24 */ /* 0x020fe2000f8e00ff */
[----:B------:R-:W-:Y:S04]  /*5f70*/  MOV R41, UR5 ;  /* 0x0000000500297c02 */ /* 0x000fe80008000f00 */
[----:B------:R-:W2:Y:S01]  /*5f80*/  @!UP0 LDCU UR4, c[0x0][0x880] ;  /* 0x00011000ff0487ac */ /* 0x000ea20008000800 */
[----:B-1----:R3:W5:Y:S02]  /*5f90*/  @P3 LDG.E R40, desc[UR8][R40.64] ;  /* 0x0000000828283981 */ /* 0x002764000c1e1900 */
[----:B--23--:R-:W-:Y:S02]  /*5fa0*/  @!P3 IMAD.U32 R40, RZ, RZ, UR4 ;  /* 0x00000004ff28be24 */ /* 0x00cfe4000f8e00ff */
.L_x_96:
[----:B------:R-:W-:Y:S05]  /*5fb0*/  @!P4 BRA `(.L_x_97) ;  /* 0x000000000024c947 */ /* 0x000fea0003800000 */
[----:B------:R-:W-:Y:S01]  /*5fc0*/  ISETP.NE.U32.AND P3, PT, R70, RZ, PT ;  /* 0x000000ff4600720c */ /* 0x000fe20003f65070 */
[----:B------:R-:W2:Y:S03]  /*5fd0*/  LDCU.64 UR4, c[0x0][0x358] ;  /* 0x00006b00ff0477ac */ /* 0x000ea60008000a00 */
[----:B------:R-:W-:Y:S11]  /*5fe0*/  ISETP.NE.AND.EX P3, PT, R71, RZ, PT, P3 ;  /* 0x000000ff4700720c */ /* 0x000ff60003f65330 */
[----:B------:R-:W-:Y:S02]  /*5ff0*/  @!UPT UIADD3 URZ, UPT, UPT, URZ, URZ, URZ ;  /* 0x000000fffffff290 */ /* 0x000fe4000fffe0ff */
[----:B------:R-:W3:Y:S01]  /*6000*/  @P3 LDC.64 R2, c[0x0][0x8a8] ;  /* 0x00022a00ff023b82 */ /* 0x000ee20000000a00 */
[----:B-1----:R-:W-:Y:S04]  /*6010*/  @P3 IMAD R0, R72, UR36, RZ ;  /* 0x0000002448003c24 */ /* 0x002fe8000f8e02ff */
[----:B---3--:R-:W-:Y:S05]  /*6020*/  @P3 IMAD.WIDE R2, R0, 0x4, R2 ;  /* 0x0000000400023825 */ /* 0x008fea00078e0202 */
[----:B--2--5:R2:W5:Y:S02]  /*6030*/  @P3 LDG.E R38, desc[UR4][R2.64] ;  /* 0x0000000402263981 */ /* 0x024564000c1e1900 */
[----:B--2---:R-:W3:Y:S02]  /*6040*/  @!P3 LDC R38, c[0x0][0x8a0] ;  /* 0x00022800ff26bb82 */ /* 0x004ee40000000800 */
.L_x_97:
[----:B-----5:R-:W-:Y:S01]  /*6050*/  ISETP.NE.AND P4, PT, R40, RZ, PT ;  /* 0x000000ff2800720c */ /* 0x020fe20003f85270 */
[----:B------:R-:W-:Y:S01]  /*6060*/  BSSY B1, `(.L_x_98) ;  /* 0x0000042000017945 */ /* 0x000fe20003800000 */
[----:B------:R-:W-:Y:S01]  /*6070*/  SEL R5, RZ, 0xffffffff, P2 ;  /* 0xffffffffff057807 */ /* 0x000fe20001000000 */
[----:B------:R-:W-:Y:S01]  /*6080*/  IMAD.MOV.U32 R53, RZ, RZ, 0x1 ;  /* 0x00000001ff357424 */ /* 0x000fe200078e00ff */
[----:B------:R-:W-:Y:S02]  /*6090*/  LOP3.LUT P3, RZ, R74, 0xff, RZ, 0xc0, !PT ;  /* 0x000000ff4aff7812 */ /* 0x000fe4000786c0ff */
[----:B------:R-:W-:Y:S02]  /*60a0*/  CS2R R46, SRZ ;  /* 0x00000000002e7805 */ /* 0x000fe4000001ff00 */
[----:B-1----:R-:W-:Y:S02]  /*60b0*/  @P1 SEL R0, RZ, 0xffffffff, P4 ;  /* 0xffffffffff001807 */ /* 0x002fe40002000000 */
[----:B------:R-:W-:Y:S02]  /*60c0*/  CS2R R44, SRZ ;  /* 0x00000000002c7805 */ /* 0x000fe4000001ff00 */
[----:B------:R-:W-:Y:S02]  /*60d0*/  LEA R2, R82, UR44, 0x3 ;  /* 0x0000002c52027c11 */ /* 0x000fe4000f8e18ff */
[----:B------:R-:W-:Y:S02]  /*60e0*/  CS2R R50, SRZ ;  /* 0x0000000000327805 */ /* 0x000fe4000001ff00 */
[----:B------:R-:W-:Y:S02]  /*60f0*/  @P0 SEL R0, R5, R0, !P3 ;  /* 0x0000000005000207 */ /* 0x000fe40005800000 */
[----:B------:R-:W-:Y:S02]  /*6100*/  CS2R R48, SRZ ;  /* 0x0000000000307805 */ /* 0x000fe4000001ff00 */
[----:B------:R-:W-:Y:S02]  /*6110*/  LEA R52, R36, UR44, 0x3 ;  /* 0x0000002c24347c11 */ /* 0x000fe4000f8e18ff */
[----:B------:R-:W-:Y:S02]  /*6120*/  @P1 LOP3.LUT R0, R0, 0x1, RZ, 0xc0, !PT ;  /* 0x0000000100001812 */ /* 0x000fe400078ec0ff */
[----:B------:R-:W-:Y:S02]  /*6130*/  SHF.L.U32 R3, R84, 0x1f, RZ ;  /* 0x0000001f54037819 */ /* 0x000fe400000006ff */
[----:B------:R-:W-:Y:S02]  /*6140*/  ISETP.NE.U32.OR P6, PT, R0, 0x1, !P1 ;  /* 0x000000010000780c */ /* 0x000fe40004fc5470 */
[----:B------:R-:W-:Y:S02]  /*6150*/  PLOP3.LUT P2, PT, PT, PT, UP1, 0x80, 0x8 ;  /* 0x000000000008781c */ /* 0x000fe40003f4f018 */
[----:B------:R-:W-:Y:S02]  /*6160*/  LEA.HI R39, R36, R36, RZ, 0x1 ;  /* 0x0000002424277211 */ /* 0x000fe400078f08ff */
[----:B------:R-:W-:Y:S02]  /*6170*/  SEL R4, RZ, 0xffffffff, P4 ;  /* 0xffffffffff047807 */ /* 0x000fe40002000000 */
[----:B------:R-:W-:Y:S05]  /*6180*/  P2R R61, PR, RZ, 0x40 ;  /* 0x00000040ff3d7803 */ /* 0x000fea0000000000 */
[----:B------:R-:W-:Y:S02]  /*6190*/  @P6 SHF.L.U32 R0, R81, 0x1f, RZ ;  /* 0x0000001f51006819 */ /* 0x000fe400000006ff */
[----:B------:R-:W-:Y:S02]  /*61a0*/  @P2 SEL R4, R5, R4, !P3 ;  /* 0x0000000405042207 */ /* 0x000fe40005800000 */
[----:B------:R1:W2:Y:S02]  /*61b0*/  @P6 SYNCS.PHASECHK.TRANS64.TRYWAIT P1, [R2+URZ+0x50], R0 ;  /* 0x00005000020065a7 */ /* 0x0002a400080211ff */
[----:B------:R-:W-:Y:S04]  /*61c0*/  LOP3.LUT R4, R4, 0x1, RZ, 0xc0, !PT ;  /* 0x0000000104047812 */ /* 0x000fe800078ec0ff */
[----:B------:R-:W-:Y:S04]  /*61d0*/  ISETP.NE.U32.AND P5, PT, R4, 0x1, PT ;  /* 0x000000010400780c */ /* 0x000fe80003fa5070 */
[----:B------:R-:W-:Y:S01]  /*61e0*/  P2R R54, PR, RZ, 0x20 ;  /* 0x00000020ff367803 */ /* 0x000fe20000000000 */
[----:B------:R4:W3:Y:S01]  /*61f0*/  SYNCS.PHASECHK.TRANS64.TRYWAIT P0, [R52+URZ+0xc0], R3 ;  /* 0x0000c003340075a7 */ /* 0x0008e200080011ff */
[C---:B-1----:R-:W-:Y:S01]  /*6200*/  IMAD.SHL.U32 R0, R39.reuse, 0x80, RZ ;  /* 0x0000008027007824 */ /* 0x042fe200078e00ff */
[----:B------:R-:W-:Y:S04]  /*6210*/  LOP3.LUT R39, R39, 0xffe, RZ, 0xc0, !PT ;  /* 0x00000ffe27277812 */ /* 0x000fe800078ec0ff */
[----:B------:R-:W-:Y:S01]  /*6220*/  LOP3.LUT R0, R0, 0xffffff00, RZ, 0xc0, !PT ;  /* 0xffffff0000007812 */ /* 0x000fe200078ec0ff */
[----:B------:R-:W-:Y:S04]  /*6230*/  IMAD.IADD R39, R36, 0x1, -R39 ;  /* 0x0000000124277824 */ /* 0x000fe800078e0a27 */
[----:B------:R-:W-:Y:S04]  /*6240*/  IMAD.IADD R0, R37, 0x1, R0 ;  /* 0x0000000125007824 */ /* 0x000fe800078e0200 */
[----:B------:R-:W-:Y:S01]  /*6250*/  IMAD R39, R39, 0x100000, R0 ;  /* 0x0010000027277824 */ /* 0x000fe200078e0200 */
[----:B--2---:R-:W-:Y:S01]  /*6260*/  @P6 SEL R53, RZ, 0x1, !P1 ;  /* 0x00000001ff356807 */ /* 0x004fe20004800000 */
[----:B----4-:R-:W-:Y:S06]  /*6270*/  @!P6 BRA `(.L_x_99) ;  /* 0x000000000080e947 */ /* 0x010fec0003800000 */
[----:B------:R-:W-:Y:S01]  /*6280*/  @P5 IMAD R5, R82, 0x1000, R69 ;  /* 0x0000100052055824 */ /* 0x000fe200078e0245 */
[----:B------:R-:W-:Y:S01]  /*6290*/  ISETP.NE.AND P1, PT, R53, RZ, PT ;  /* 0x000000ff3500720c */ /* 0x000fe20003f25270 */
[----:B------:R-:W-:Y:S01]  /*62a0*/  BSSY B0, `(.L_x_100) ;  /* 0x000000b000007945 */ /* 0x000fe20003800000 */
[----:B------:R-:W-:Y:S01]  /*62b0*/  CS2R R50, SRZ ;  /* 0x0000000000327805 */ /* 0x000fe2000001ff00 */
[----:B------:R-:W-:Y:S01]  /*62c0*/  @P5 VIADD R4, R5, UR44 ;  /* 0x0000002c05045c36 */ /* 0x000fe20008000000 */
[----:B------:R-:W-:Y:S02]  /*62d0*/  CS2R R48, SRZ ;  /* 0x0000000000307805 */ /* 0x000fe4000001ff00 */
[----:B------:R-:W-:Y:S02]  /*62e0*/  CS2R R46, SRZ ;  /* 0x00000000002e7805 */ /* 0x000fe4000001ff00 */
[----:B------:R-:W-:Y:S01]  /*62f0*/  CS2R R44, SRZ ;  /* 0x00000000002c7805 */ /* 0x000fe2000001ff00 */
[----:B------:R-:W-:Y:S04]  /*6300*/  @P5 IMAD R4, R85, -0x10, R4 ;  /* 0xfffffff055045824 */ /* 0x000fe800078e0204 */
[----:B------:R-:W-:Y:S05]  /*6310*/  @P1 BRA `(.L_x_101) ;  /* 0x00000000000c1947 */ /* 0x000fea0003800000 */
[----:B------:R-:W-:Y:S04]  /*6320*/  SHF.L.U32 R0, R81, 0x1f, RZ ;  /* 0x0000001f51007819 */ /* 0x000fe800000006ff */
[----:B------:R-:W1:Y:S02]  /*6330*/  SYNCS.PHASECHK.TRANS64.TRYWAIT P1, [R2+URZ+0x50], R0 ;  /* 0x00005000020075a7 */ /* 0x000e6400080211ff */
[----:B-1----:R-:W-:Y:S05]  /*6340*/  @!P1 BRA `(.L_x_102) ;  /* 0x0000004000409947 */ /* 0x002fea0003800000 */
.L_x_101:
[----:B------:R-:W-:Y:S05]  /*6350*/  BSYNC B0 ;  /* 0x0000000000007941 */ /* 0x000fea0003800000 */
.L_x_100:
[----:B------:R-:W-:Y:S01]  /*6360*/  ISETP.NE.AND P1, PT, R54, RZ, PT ;  /* 0x000000ff3600720c */ /* 0x000fe20003f25270 */
[----:B-1----:R-:W-:Y:S02]  /*6370*/  VIADD R2, R2, 0x70 ;  /* 0x0000007002027836 */ /* 0x002fe40000000000 */
[----:B------:R-:W-:Y:S02]  /*6380*/  IMAD.U32 R0, RZ, RZ, UR45 ;  /* 0x0000002dff007e24 */ /* 0x000fe4000f8e00ff */
[----:B------:R-:W-:Y:S03]  /*6390*/  VIADD R82, R82, 0x1 ;  /* 0x0000000152527836 */ /* 0x000fe60000000000 */
[----:B------:R-:W-:Y:S05]  /*63a0*/  PRMT R0, R0, 0x654, R2 ;  /* 0x0000065400007816 */ /* 0x000fea0000000002 */
[----:B------:R1:W2:Y:S04]  /*63b0*/  @P1 LDS.128 R48, [R5+UR44+0x200] ;  /* 0x0002002c05301984 */ /* 0x0002a80008000c00 */
[----:B------:R1:W4:Y:S01]  /*63c0*/  @P1 LDS.128 R44, [R4+0x210] ;  /* 0x00021000042c1984 */ /* 0x0003220000000c00 */
[C---:B------:R-:W-:Y:S01]  /*63d0*/  ISETP.NE.AND P1, PT, R82.reuse, 0x4, PT ;  /* 0x000000045200780c */ /* 0x040fe20003f25270 */
[----:B------:R-:W-:Y:S01]  /*63e0*/  @!PT LDS RZ, [RZ] ;  /* 0x00000000fffff984 */ /* 0x000fe20000000800 */
[----:B------:R-:W-:Y:S01]  /*63f0*/  @!PT LDS RZ, [RZ] ;  /* 0x00000000fffff984 */ /* 0x000fe20000000800 */
[----:B------:R-:W-:Y:S01]  /*6400*/  @!PT LDS RZ, [RZ] ;  /* 0x00000000fffff984 */ /* 0x000fe20000000800 */
[----:B------:R-:W-:Y:S01]  /*6410*/  @!PT LDS RZ, [RZ] ;  /* 0x00000000fffff984 */ /* 0x000fe20000000800 */
[----:B------:R5:W-:Y:S06]  /*6420*/  MEMBAR.ALL.CTA ;  /* 0x0000000000007992 */ /* 0x000bec0000008000 */
[----:B-----5:R-:W5:Y:S01]  /*6430*/  FENCE.VIEW.ASYNC.S ;  /* 0x00000000000073c6 */ /* 0x020f620000000000 */
[----:B------:R-:W-:Y:S01]  /*6440*/  SEL R82, R82, RZ, P1 ;  /* 0x000000ff52527207 */ /* 0x000fe20000800000 */
[----:B-----5:R5:W-:Y:S02]  /*6450*/  SYNCS.ARRIVE.TRANS64.RED.A1T0 RZ, [R0+URZ], RZ ;  /* 0x000000ff00ff79a7 */ /* 0x020be400081004ff */
[----:B-----5:R-:W-:Y:S04]  /*6460*/  SEL R0, RZ, 0x1, P1 ;  /* 0x00000001ff007807 */ /* 0x020fe80000800000 */
[----:B-12---:R-:W-:Y:S02]  /*6470*/  LOP3.LUT R81, R81, R0, RZ, 0x3c, !PT ;  /* 0x0000000051517212 */ /* 0x006fe400078e3cff */
.L_x_99:
[----:B------:R-:W-:Y:S05]  /*6480*/  BSYNC B1 ;  /* 0x0000000000017941 */ /* 0x000fea0003800000 */
.L_x_98:
[----:B------:R-:W-:Y:S04]  /*6490*/  SHF.R.U32.HI R0, RZ, 0x15, R39 ;  /* 0x00000015ff007819 */ /* 0x000fe80000011627 */
[----:B------:R-:W-:Y:S01]  /*64a0*/  LOP3.LUT P1, RZ, R0, 0x3, R75, 0x48, !PT ;  /* 0x0000000300ff7812 */ /* 0x000fe2000782484b */
[----:B------:R-:W-:Y:S01]  /*64b0*/  @!UPT UIADD3 URZ, UPT, UPT, URZ, URZ, URZ ;  /* 0x000000fffffff290 */ /* 0x000fe2000fffe0ff */
[----:B---3--:R-:W-:Y:S11]  /*64c0*/  @P0 BRA `(.L_x_103) ;  /* 0x0000000000080947 */ /* 0x008ff60003800000 */
[----:B------:R-:W1:Y:S02]  /*64d0*/  SYNCS.PHASECHK.TRANS64.TRYWAIT P0, [R52+URZ+0xc0], R3 ;  /* 0x0000c003340075a7 */ /* 0x000e6400080011ff */
[----:B-1----:R-:W-:Y:S05]  /*64e0*/  @!P0 BRA `(.L_x_104) ;  /* 0x0000003c00ec8947 */ /* 0x002fea0003800000 */
.L_x_103:
[----:B------:R-:W-:Y:S05]  /*64f0*/  @!P1 BRA `(.L_x_105) ;  /* 0x0000000000409947 */ /* 0x000fea0003800000 */
[----:B------:R-:W2:Y:S01]  /*6500*/  LDCU.64 UR8, c[0x4][0x78] ;  /* 0x01000f00ff0877ac */ /* 0x000ea20008000a00 */
[----:B-1----:R-:W-:Y:S01]  /*6510*/  MOV R3, 0x0 ;  /* 0x0000000000037802 */ /* 0x002fe20000000f00 */
[----:B------:R-:W-:Y:S02]  /*6520*/  HFMA2 R12, -RZ, RZ, 0, 5.9604644775390625e-08 ;  /* 0x00000001ff0c7431 */ /* 0x000fe400000001ff */
[----:B------:R-:W-:Y:S02]  /*6530*/  IMAD.MOV.U32 R8, RZ, RZ, 0x192 ;  /* 0x00000192ff087424 */ /* 0x000fe400078e00ff */
[----:B------:R-:W-:Y:S01]  /*6540*/  IMAD.MOV.U32 R13, RZ, RZ, RZ ;  /* 0x000000ffff0d7224 */ /* 0x000fe200078e00ff */
[----:B------:R-:W1:Y:S01]  /*6550*/  LDCU.64 UR6, c[0x4][0x80] ;  /* 0x01001000ff0677ac */ /* 0x000e620008000a00 */
[----:B------:R-:W3:Y:S01]  /*6560*/  LDC.64 R2, c[0x4][R3] ;  /* 0x0100000003027b82 */ /* 0x000ee20000000a00 */
[----:B------:R-:W5:Y:S01]  /*6570*/  LDCU.64 UR4, c[0x4][0x18] ;  /* 0x01000300ff0477ac */ /* 0x000f620008000a00 */
[----:B--2---:R-:W-:Y:S01]  /*6580*/  MOV R5, UR9 ;  /* 0x0000000900057c02 */ /* 0x004fe20008000f00 */
[----:B------:R-:W-:Y:S01]  /*6590*/  IMAD.U32 R4, RZ, RZ, UR8 ;  /* 0x00000008ff047e24 */ /* 0x000fe2000f8e00ff */
[----:B-1----:R-:W-:Y:S01]  /*65a0*/  MOV R7, UR7 ;  /* 0x0000000700077c02 */ /* 0x002fe20008000f00 */
[----:B------:R-:W-:Y:S01]  /*65b0*/  IMAD.U32 R6, RZ, RZ, UR6 ;  /* 0x00000006ff067e24 */ /* 0x000fe2000f8e00ff */
[----:B-----5:R-:W-:Y:S01]  /*65c0*/  MOV R11, UR5 ;  /* 0x00000005000b7c02 */ /* 0x020fe20008000f00 */
[----:B------:R-:W-:Y:S02]  /*65d0*/  IMAD.U32 R10, RZ, RZ, UR4 ;  /* 0x00000004ff0a7e24 */ /* 0x000fe4000f8e00ff */
[----:B------:R-:W-:Y:S07]  /*65e0*/  LEPC R20, `(.L_x_105) ;  /* 0x000000001014794e */ /* 0x000fee0000000000 */
[----:B---34-:R-:W-:Y:S05]  /*65f0*/  CALL.ABS.NOINC R2 ;  /* 0x0000000002007343 */ /* 0x018fea0003c00000 */
.L_x_105:
[----:B------:R-:W-:Y:S05]  /*6600*/  WARPSYNC.ALL ;  /* 0x0000000000007948 */ /* 0x000fea0003800000 */
[----:B------:R-:W-:Y:S01]  /*6610*/  R2UR UR4, R39 ;  /* 0x00000000270472ca */ /* 0x000fe200000e0000 */
[----:B------:R-:W-:Y:S01]  /*6620*/  BSSY.RECONVERGENT B0, `(.L_x_106) ;  /* 0x00000a0000007945 */ /* 0x000fe20003800200 */
[C---:B------:R-:W-:Y:S02]  /*6630*/  SHF.L.U32 R2, R48.reuse, 0x10, RZ ;  /* 0x0000001030027819 */ /* 0x040fe400000006ff */
[C---:B-1----:R-:W-:Y:S02]  /*6640*/  PRMT R3, R48.reuse, 0x8880, RZ ;  /* 0x0000888030037816 */ /* 0x042fe400000000ff */
[----:B------:R-:W-:Y:S02]  /*6650*/  SHF.L.U32 R41, R48, 0x8, RZ ;  /* 0x0000000830297819 */ /* 0x000fe400000006ff */
[----:B------:R-:W-:Y:S02]  /*6660*/  SHF.L.U32 R42, R49, 0x10, RZ ;  /* 0x00000010312a7819 */ /* 0x000fe400000006ff */
[----:B------:R-:W-:Y:S02]  /*6670*/  IADD3 R60, PT, PT, R69, UR44, RZ ;  /* 0x0000002c453c7c10 */ /* 0x000fe4000fffe0ff */
[----:B------:R-:W-:Y:S01]  /*6680*/  SHF.R.S32.HI R42, RZ, 0x18, R42 ;  /* 0x00000018ff2a7819 */ /* 0x000fe2000001142a */
[----:B------:R-:W-:Y:S01]  /*6690*/  LDTM.16dp32bit_t0_t15.x32 R4, tmem[UR4] ;  /* 0x00000004000479ee */ /* 0x000fe20008a80000 */
[----:B------:R-:W1:Y:S01]  /*66a0*/  LDTM.16dp32bit_t16_t31.x32 R4, tmem[UR4+0x20] ;  /* 0x00002004000479ee */ /* 0x000e620008aa0000 */
[----:B------:R-:W-:Y:S02]  /*66b0*/  SHF.L.U32 R55, R80, 0x4, RZ ;  /* 0x0000000450377819 */ /* 0x000fe400000006ff */
[----:B------:R-:W-:Y:S02]  /*66c0*/  ISETP.NE.AND P0, PT, R87, RZ, PT ;  /* 0x000000ff5700720c */ /* 0x000fe40003f05270 */
[----:B------:R-:W-:Y:S02]  /*66d0*/  IADD3 R89, PT, PT, R60, R55, RZ ;  /* 0x000000373c597210 */ /* 0x000fe40007ffe0ff */
[----:B------:R-:W-:Y:S01]  /*66e0*/  ISETP.NE.AND P6, PT, R61, RZ, PT ;  /* 0x000000ff3d00720c */ /* 0x000fe20003fc5270 */
[C---:B-1----:R-:W-:Y:S01]  /*66f0*/  IMAD R0, R38.reuse, R4, RZ ;  /* 0x0000000426007224 */ /* 0x042fe200078e02ff */
[----:B------:R-:W-:Y:S01]  /*6700*/  SHF.R.S32.HI R4, RZ, 0x18, R2 ;  /* 0x00000018ff047819 */ /* 0x000fe20000011402 */
[C---:B------:R-:W-:Y:S01]  /*6710*/  IMAD R2, R38.reuse, R5, RZ ;  /* 0x0000000526027224 */ /* 0x040fe200078e02ff */
[----:B------:R-:W-:Y:S01]  /*6720*/  SHF.R.S32.HI R5, RZ, 0x18, R41 ;  /* 0x00000018ff057819 */ /* 0x000fe20000011429 */
[----:B------:R-:W-:Y:S01]  /*6730*/  IMAD R0, R3, R40, R0 ;  /* 0x0000002803007224 */ /* 0x000fe200078e0200 */
[----:B------:R-:W-:Y:S01]  /*6740*/  PRMT R41, R49, 0x8880, RZ ;  /* 0x0000888031297816 */ /* 0x000fe200000000ff */
[----:B------:R-:W-:Y:S02]  /*6750*/  IMAD R3, R38, R6, RZ ;  /* 0x0000000626037224 */ /* 0x000fe400078e02ff */
[-C--:B------:R-:W-:Y:S01]  /*6760*/  IMAD R2, R4, R40.reuse, R2 ;  /* 0x0000002804027224 */ /* 0x080fe200078e0202 */
[----:B------:R-:W-:Y:S01]  /*6770*/  SHF.R.S32.HI R4, RZ, 0x18, R48 ;  /* 0x00000018ff047819 */ /* 0x000fe20000011430 */
[----:B------:R-:W-:Y:S02]  /*6780*/  IMAD R7, R38, R7, RZ ;  /* 0x0000000726077224 */ /* 0x000fe400078e02ff */
[-C--:B------:R-:W-:Y:S02]  /*6790*/  IMAD R3, R5, R40.reuse, R3 ;  /* 0x0000002805037224 */ /* 0x080fe400078e0203 */
[----:B------:R-:W-:Y:S02]  /*67a0*/  IMAD R7, R4, R40, R7 ;  /* 0x0000002804077224 */ /* 0x000fe400078e0207 */
[C---:B------:R-:W-:Y:S02]  /*67b0*/  IMAD R6, R38.reuse, R11, RZ ;  /* 0x0000000b26067224 */ /* 0x040fe400078e02ff */
[C---:B------:R-:W-:Y:S01]  /*67c0*/  IMAD R11, R38.reuse, R16, RZ ;  /* 0x00000010260b7224 */ /* 0x040fe200078e02ff */
[----:B------:R-:W-:Y:S01]  /*67d0*/  I2IP.S8.S32.SAT R56, R7, R3, RZ ;  /* 0x0000000307387239 */ /* 0x000fe200000014ff */
[C---:B------:R-:W-:Y:S02]  /*67e0*/  IMAD R16, R38.reuse, R21, RZ ;  /* 0x0000001526107224 */ /* 0x040fe400078e02ff */
[----:B------:R-:W-:Y:S01]  /*67f0*/  IMAD R21, R38, R26, RZ ;  /* 0x0000001a26157224 */ /* 0x000fe200078e02ff */
[----:B------:R-:W-:Y:S01]  /*6800*/  I2IP.S8.S32.SAT R56, R2, R0, R56 ;  /* 0x0000000002387239 */ /* 0x000fe20000001438 */
[C---:B------:R-:W-:Y:S01]  /*6810*/  IMAD R26, R38.reuse, R31, RZ ;  /* 0x0000001f261a7224 */ /* 0x040fe200078e02ff */
[----:B------:R-:W-:Y:S01]  /*6820*/  SHF.R.S32.HI R2, RZ, 0x18, R49 ;  /* 0x00000018ff027819 */ /* 0x000fe20000011431 */
[C---:B------:R-:W-:Y:S02]  /*6830*/  IMAD R3, R38.reuse, R8, RZ ;  /* 0x0000000826037224 */ /* 0x040fe400078e02ff */
[----:B------:R-:W-:Y:S02]  /*6840*/  IMAD.SHL.U32 R31, R49, 0x100, RZ ;  /* 0x00000100311f7824 */ /* 0x000fe400078e00ff */
[C---:B------:R-:W-:Y:S02]  /*6850*/  IMAD R8, R38.reuse, R13, RZ ;  /* 0x0000000d26087224 */ /* 0x040fe400078e02ff */
[C---:B------:R-:W-:Y:S01]  /*6860*/  IMAD R13, R38.reuse, R18, RZ ;  /* 0x00000012260d7224 */ /* 0x040fe200078e02ff */
[----:B------:R-:W-:Y:S01]  /*6870*/  SHF.R.S32.HI R0, RZ, 0x18, R31 ;  /* 0x00000018ff007819 */ /* 0x000fe2000001141f */
[----:B------:R-:W-:Y:S01]  /*6880*/  IMAD R18, R38, R23, RZ ;  /* 0x0000001726127224 */ /* 0x000fe200078e02ff */
[----:B------:R-:W-:Y:S01]  /*6890*/  SHF.L.U32 R31, R50, 0x10, RZ ;  /* 0x00000010321f7819 */ /* 0x000fe200000006ff */
[C---:B------:R-:W-:Y:S02]  /*68a0*/  IMAD R4, R38.reuse, R9, RZ ;  /* 0x0000000926047224 */ /* 0x040fe400078e02ff */
[C---:B------:R-:W-:Y:S01]  /*68b0*/  IMAD R23, R38.reuse, R28, RZ ;  /* 0x0000001c26177224 */ /* 0x040fe200078e02ff */
[----:B------:R-:W-:Y:S01]  /*68c0*/  SHF.R.S32.HI R31, RZ, 0x18, R31 ;  /* 0x00000018ff1f7819 */ /* 0x000fe2000001141f */
[C---:B------:R-:W-:Y:S02]  /*68d0*/  IMAD R7, R38.reuse, R12, RZ ;  /* 0x0000000c26077224 */ /* 0x040fe400078e02ff */
[----:B------:R-:W-:Y:S01]  /*68e0*/  IMAD R28, R38, R33, RZ ;  /* 0x00000021261c7224 */ /* 0x000fe200078e02ff */
[----:B------:R-:W-:Y:S01]  /*68f0*/  PRMT R33, R50, 0x8880, RZ ;  /* 0x0000888032217816 */ /* 0x000fe200000000ff */
[----:B------:R-:W-:Y:S02]  /*6900*/  IMAD R3, R41, R40, R3 ;  /* 0x0000002829037224 */ /* 0x000fe400078e0203 */
[C---:B------:R-:W-:Y:S02]  /*6910*/  IMAD R12, R38.reuse, R17, RZ ;  /* 0x00000011260c7224 */ /* 0x040fe400078e02ff */
[C---:B------:R-:W-:Y:S02]  /*6920*/  IMAD R5, R38.reuse, R10, RZ ;  /* 0x0000000a26057224 */ /* 0x040fe400078e02ff */
[----:B------:R-:W-:Y:S02]  /*6930*/  IMAD R17, R38, R22, RZ ;  /* 0x0000001626117224 */ /* 0x000fe400078e02ff */
[----:B------:R-:W-:Y:S02]  /*6940*/  IMAD R4, R42, R40, R4 ;  /* 0x000000282a047224 */ /* 0x000fe400078e0204 */
[C---:B------:R-:W-:Y:S02]  /*6950*/  IMAD R22, R38.reuse, R27, RZ ;  /* 0x0000001b26167224 */ /* 0x040fe400078e02ff */
[----:B------:R-:W-:Y:S01]  /*6960*/  IMAD R27, R38, R32, RZ ;  /* 0x00000020261b7224 */ /* 0x000fe200078e02ff */
[----:B------:R-:W-:Y:S01]  /*6970*/  SHF.L.U32 R32, R50, 0x8, RZ ;  /* 0x0000000832207819 */ /* 0x000fe200000006ff */
[-C--:B------:R-:W-:Y:S02]  /*6980*/  IMAD R5, R0, R40.reuse, R5 ;  /* 0x0000002800057224 */ /* 0x080fe400078e0205 */
[----:B------:R-:W-:Y:S01]  /*6990*/  IMAD.MOV.U32 R0, RZ, RZ, R33 ;  /* 0x000000ffff007224 */ /* 0x000fe200078e0021 */
[----:B------:R-:W-:Y:S01]  /*69a0*/  SHF.R.S32.HI R32, RZ, 0x18, R32 ;  /* 0x00000018ff207819 */ /* 0x000fe20000011420 */
[-C--:B------:R-:W-:Y:S01]  /*69b0*/  IMAD R6, R2, R40.reuse, R6 ;  /* 0x0000002802067224 */ /* 0x080fe200078e0206 */
[----:B------:R-:W-:Y:S01]  /*69c0*/  SHF.R.S32.HI R2, RZ, 0x18, R50 ;  /* 0x00000018ff027819 */ /* 0x000fe20000011432 */
[----:B------:R-:W-:Y:S01]  /*69d0*/  IMAD R7, R0, R40, R7 ;  /* 0x0000002800077224 */ /* 0x000fe200078e0207 */
[----:B------:R-:W-:Y:S01]  /*69e0*/  PRMT R0, R51, 0x8880, RZ ;  /* 0x0000888033007816 */ /* 0x000fe200000000ff */
[----:B------:R-:W-:Y:S01]  /*69f0*/  IMAD R9, R38, R14, RZ ;  /* 0x0000000e26097224 */ /* 0x000fe200078e02ff */
[----:B------:R-:W-:Y:S01]  /*6a00*/  I2IP.S8.S32.SAT R6, R6, R5, RZ ;  /* 0x0000000506067239 */ /* 0x000fe200000014ff */
[-C--:B------:R-:W-:Y:S01]  /*6a10*/  IMAD R8, R31, R40.reuse, R8 ;  /* 0x000000281f087224 */ /* 0x080fe200078e0208 */
[C---:B------:R-:W-:Y:S01]  /*6a20*/  SHF.L.U32 R31, R51.reuse, 0x8, RZ ;  /* 0x00000008331f7819 */ /* 0x040fe200000006ff */
[----:B------:R-:W-:Y:S01]  /*6a30*/  IMAD R10, R38, R15, RZ ;  /* 0x0000000f260a7224 */ /* 0x000fe200078e02ff */
[----:B------:R-:W-:Y:S01]  /*6a40*/  I2IP.S8.S32.SAT R57, R4, R3, R6 ;  /* 0x0000000304397239 */ /* 0x000fe20000001406 */
[-C--:B------:R-:W-:Y:S01]  /*6a50*/  IMAD R9, R32, R40.reuse, R9 ;  /* 0x0000002820097224 */ /* 0x080fe200078e0209 */
[----:B------:R-:W-:Y:S01]  /*6a60*/  SHF.R.S32.HI R5, RZ, 0x18, R31 ;  /* 0x00000018ff057819 */ /* 0x000fe2000001141f */
[-C--:B------:R-:W-:Y:S01]  /*6a70*/  IMAD R10, R2, R40.reuse, R10 ;  /* 0x00000028020a7224 */ /* 0x080fe200078e020a */
[----:B------:R-:W-:Y:S01]  /*6a80*/  SHF.L.U32 R2, R51, 0x10, RZ ;  /* 0x0000001033027819 */ /* 0x000fe200000006ff */
[----:B------:R-:W-:Y:S01]  /*6a90*/  IMAD R11, R0, R40, R11 ;  /* 0x00000028000b7224 */ /* 0x000fe200078e020b */
[----:B------:R-:W-:Y:S01]  /*6aa0*/  SHF.R.S32.HI R0, RZ, 0x18, R51 ;  /* 0x00000018ff007819 */ /* 0x000fe20000011433 */
[C---:B------:R-:W-:Y:S01]  /*6ab0*/  IMAD R15, R38.reuse, R20, RZ ;  /* 0x00000014260f7224 */ /* 0x040fe200078e02ff */
[----:B------:R-:W-:Y:S01]  /*6ac0*/  SHF.R.S32.HI R2, RZ, 0x18, R2 ;  /* 0x00000018ff027819 */ /* 0x000fe20000011402 */
[C---:B------:R-:W-:Y:S01]  /*6ad0*/  IMAD R14, R38.reuse, R19, RZ ;  /* 0x00000013260e7224 */ /* 0x040fe200078e02ff */
[C---:B----4-:R-:W-:Y:S01]  /*6ae0*/  SHF.L.U32 R4, R45.reuse, 0x10, RZ ;  /* 0x000000102d047819 */ /* 0x050fe200000006ff */
[----:B------:R-:W-:Y:S01]  /*6af0*/  IMAD R19, R38, R24, RZ ;  /* 0x0000001826137224 */ /* 0x000fe200078e02ff */
[----:B------:R-:W-:Y:S01]  /*6b00*/  PRMT R3, R45, 0x8880, RZ ;  /* 0x000088802d037816 */ /* 0x000fe200000000ff */
[-C--:B------:R-:W-:Y:S01]  /*6b10*/  IMAD R12, R2, R40.reuse, R12 ;  /* 0x00000028020c7224 */ /* 0x080fe200078e020c */
[----:B------:R-:W-:Y:S01]  /*6b20*/  PRMT R2, R44, 0x8880, RZ ;  /* 0x000088802c027816 */ /* 0x000fe200000000ff */
[-C--:B------:R-:W-:Y:S01]  /*6b30*/  IMAD R13, R5, R40.reuse, R13 ;  /* 0x00000028050d7224 */ /* 0x080fe200078e020d */
[----:B------:R-:W-:Y:S01]  /*6b40*/  SHF.R.S32.HI R4, RZ, 0x18, R4 ;  /* 0x00000018ff047819 */ /* 0x000fe20000011404 */
[----:B------:R-:W-:Y:S01]  /*6b50*/  IMAD R14, R0, R40, R14 ;  /* 0x00000028000e7224 */ /* 0x000fe200078e020e */
[----:B------:R-:W-:Y:S01]  /*6b60*/  MOV R0, R2 ;  /* 0x0000000200007202 */ /* 0x000fe20000000f00 */
[----:B------:R-:W-:Y:S01]  /*6b70*/  IMAD.U32 R5, R44, 0x10000, RZ ;  /* 0x000100002c057824 */ /* 0x000fe200078e00ff */
[----:B------:R-:W-:Y:S01]  /*6b80*/  I2IP.S8.S32.SAT R9, R10, R9, RZ ;  /* 0x000000090a097239 */ /* 0x000fe200000014ff */
[----:B------:R-:W-:Y:S01]  /*6b90*/  IMAD R20, R38, R25, RZ ;  /* 0x0000001926147224 */ /* 0x000fe200078e02ff */
[----:B------:R-:W-:Y:S01]  /*6ba0*/  I2IP.S8.S32.SAT R13, R14, R13, RZ ;  /* 0x0000000d0e0d7239 */ /* 0x000fe200000014ff */
[----:B------:R-:W-:Y:S01]  /*6bb0*/  IMAD R15, R0, R40, R15 ;  /* 0x00000028000f7224 */ /* 0x000fe200078e020f */
[----:B------:R-:W-:Y:S01]  /*6bc0*/  SHF.R.S32.HI R2, RZ, 0x18, R5 ;  /* 0x00000018ff027819 */ /* 0x000fe20000011405 */
[----:B------:R-:W-:Y:S01]  /*6bd0*/  IMAD R24, R38, R29, RZ ;  /* 0x0000001d26187224 */ /* 0x000fe200078e02ff */
[----:B------:R-:W-:Y:S01]  /*6be0*/  SHF.L.U32 R0, R44, 0x8, RZ ;  /* 0x000000082c007819 */ /* 0x000fe200000006ff */
[----:B------:R-:W-:Y:S01]  /*6bf0*/  IMAD R25, R38, R30, RZ ;  /* 0x0000001e26197224 */ /* 0x000fe200078e02ff */
[----:B------:R-:W-:Y:S01]  /*6c00*/  I2IP.S8.S32.SAT R58, R8, R7, R9 ;  /* 0x00000007083a7239 */ /* 0x000fe20000001409 */
[----:B------:R-:W-:Y:S01]  /*6c10*/  IMAD R16, R2, R40, R16 ;  /* 0x0000002802107224 */ /* 0x000fe200078e0210 */
[----:B------:R-:W-:Y:S01]  /*6c20*/  SHF.R.S32.HI R0, RZ, 0x18, R0 ;  /* 0x00000018ff007819 */ /* 0x000fe20000011400 */
[----:B------:R-:W-:Y:S01]  /*6c30*/  IMAD R29, R38, R34, RZ ;  /* 0x00000022261d7224 */ /* 0x000fe200078e02ff */
[----:B------:R-:W-:Y:S01]  /*6c40*/  SHF.R.S32.HI R2, RZ, 0x18, R44 ;  /* 0x00000018ff027819 */ /* 0x000fe2000001142c */
[----:B------:R-:W-:Y:S01]  /*6c50*/  IMAD.SHL.U32 R5, R45, 0x100, RZ ;  /* 0x000001002d057824 */ /* 0x000fe200078e00ff */
[----:B------:R-:W-:Y:S01]  /*6c60*/  I2IP.S8.S32.SAT R59, R12, R11, R13 ;  /* 0x0000000b0c3b7239 */ /* 0x000fe2000000140d */
[-C--:B------:R-:W-:Y:S02]  /*6c70*/  IMAD R17, R0, R40.reuse, R17 ;  /* 0x0000002800117224 */ /* 0x080fe400078e0211 */
[-C--:B------:R-:W-:Y:S01]  /*6c80*/  IMAD R18, R2, R40.reuse, R18 ;  /* 0x0000002802127224 */ /* 0x080fe200078e0212 */
[----:B------:R-:W-:Y:S01]  /*6c90*/  SHF.R.S32.HI R0, RZ, 0x18, R5 ;  /* 0x00000018ff007819 */ /* 0x000fe20000011405 */
[-C--:B------:R-:W-:Y:S01]  /*6ca0*/  IMAD R19, R3, R40.reuse, R19 ;  /* 0x0000002803137224 */ /* 0x080fe200078e0213 */
[----:B------:R-:W-:Y:S01]  /*6cb0*/  SHF.R.S32.HI R2, RZ, 0x18, R45 ;  /* 0x00000018ff027819 */ /* 0x000fe2000001142d */
[-C--:B------:R-:W-:Y:S01]  /*6cc0*/  IMAD R20, R4, R40.reuse, R20 ;  /* 0x0000002804147224 */ /* 0x080fe200078e0214 */
[----:B------:R-:W-:Y:S01]  /*6cd0*/  SHF.L.U32 R4, R46, 0x10, RZ ;  /* 0x000000102e047819 */ /* 0x000fe200000006ff */
[-C--:B------:R-:W-:Y:S01]  /*6ce0*/  IMAD R21, R0, R40.reuse, R21 ;  /* 0x0000002800157224 */ /* 0x080fe200078e0215 */
[C---:B------:R-:W-:Y:S01]  /*6cf0*/  PRMT R0, R46.reuse, 0x8880, RZ ;  /* 0x000088802e007816 */ /* 0x040fe200000000ff */
[----:B------:R1:W-:Y:S01]  /*6d00*/  STS.128 [R69+UR44+0x4200], R56 ;  /* 0x0042003845007988 */ /* 0x0003e20008000c2c */
[----:B------:R-:W-:Y:S01]  /*6d10*/  SHF.L.U32 R3, R46, 0x8, RZ ;  /* 0x000000082e037819 */ /* 0x000fe200000006ff */
[-C--:B------:R-:W-:Y:S01]  /*6d20*/  IMAD R22, R2, R40.reuse, R22 ;  /* 0x0000002802167224 */ /* 0x080fe200078e0216 */
[----:B------:R-:W-:Y:S01]  /*6d30*/  SHF.R.S32.HI R2, RZ, 0x18, R4 ;  /* 0x00000018ff027819 */ /* 0x000fe20000011404 */
[-C--:B------:R-:W-:Y:S01]  /*6d40*/  IMAD R23, R0, R40.reuse, R23 ;  /* 0x0000002800177224 */ /* 0x080fe200078e0217 */
[----:B------:R-:W-:Y:S01]  /*6d50*/  SHF.R.S32.HI R3, RZ, 0x18, R3 ;  /* 0x00000018ff037819 */ /* 0x000fe20000011403 */
[----:B------:R-:W-:Y:S01]  /*6d60*/  IMAD R30, R38, R35, RZ ;  /* 0x00000023261e7224 */ /* 0x000fe200078e02ff */
[----:B------:R-:W-:Y:S01]  /*6d70*/  SHF.R.S32.HI R0, RZ, 0x18, R46 ;  /* 0x00000018ff007819 */ /* 0x000fe2000001142e */
[-C--:B------:R-:W-:Y:S01]  /*6d80*/  IMAD R24, R2, R40.reuse, R24 ;  /* 0x0000002802187224 */ /* 0x080fe200078e0218 */
[----:B------:R-:W-:Y:S01]  /*6d90*/  PRMT R2, R47, 0x8880, RZ ;  /* 0x000088802f027816 */ /* 0x000fe200000000ff */
[-C--:B------:R-:W-:Y:S01]  /*6da0*/  IMAD R25, R3, R40.reuse, R25 ;  /* 0x0000002803197224 */ /* 0x080fe200078e0219 */
[C---:B------:R-:W-:Y:S01]  /*6db0*/  SHF.L.U32 R3, R47.reuse, 0x10, RZ ;  /* 0x000000102f037819 */ /* 0x040fe200000006ff */
[----:B------:R-:W-:Y:S01]  /*6dc0*/  IMAD.SHL.U32 R4, R47, 0x100, RZ ;  /* 0x000001002f047824 */ /* 0x000fe200078e00ff */
[----:B------:R-:W-:Y:S01]  /*6dd0*/  SHF.R.S32.HI R5, RZ, 0x18, R47 ;  /* 0x00000018ff057819 */ /* 0x000fe2000001142f */
[-C--:B------:R-:W-:Y:S01]  /*6de0*/  IMAD R26, R0, R40.reuse, R26 ;  /* 0x00000028001a7224 */ /* 0x080fe200078e021a */
[----:B------:R-:W-:Y:S01]  /*6df0*/  SHF.R.S32.HI R3, RZ, 0x18, R3 ;  /* 0x00000018ff037819 */ /* 0x000fe20000011403 */
[-C--:B------:R-:W-:Y:S01]  /*6e00*/  IMAD R27, R2, R40.reuse, R27 ;  /* 0x00000028021b7224 */ /* 0x080fe200078e021b */
[----:B------:R-:W-:Y:S02]  /*6e10*/  SHF.R.S32.HI R4, RZ, 0x18, R4 ;  /* 0x00000018ff047819 */ /* 0x000fe40000011404 */
[----:B------:R-:W-:Y:S01]  /*6e20*/  I2IP.S8.S32.SAT R17, R18, R17, RZ ;  /* 0x0000001112117239 */ /* 0x000fe200000014ff */
[-C--:B------:R-:W-:Y:S01]  /*6e30*/  IMAD R28, R3, R40.reuse, R28 ;  /* 0x00000028031c7224 */ /* 0x080fe200078e021c */
[----:B------:R-:W-:Y:S01]  /*6e40*/  I2IP.S8.S32.SAT R21, R22, R21, RZ ;  /* 0x0000001516157239 */ /* 0x000fe200000014ff */
[-C--:B------:R-:W-:Y:S01]  /*6e50*/  IMAD R29, R4, R40.reuse, R29 ;  /* 0x00000028041d7224 */ /* 0x080fe200078e021d */
[----:B------:R-:W-:Y:S01]  /*6e60*/  I2IP.S8.S32.SAT R16, R16, R15, R17 ;  /* 0x0000000f10107239 */ /* 0x000fe20000001411 */
[----:B------:R-:W-:Y:S01]  /*6e70*/  IMAD R30, R5, R40, R30 ;  /* 0x00000028051e7224 */ /* 0x000fe200078e021e */
[----:B------:R-:W-:Y:S02]  /*6e80*/  I2IP.S8.S32.SAT R17, R20, R19, R21 ;  /* 0x0000001314117239 */ /* 0x000fe40000001415 */
[----:B------:R-:W-:Y:S02]  /*6e90*/  I2IP.S8.S32.SAT R18, R26, R25, RZ ;  /* 0x000000191a127239 */ /* 0x000fe400000014ff */
[----:B------:R-:W-:Y:S02]  /*6ea0*/  I2IP.S8.S32.SAT R19, R30, R29, RZ ;  /* 0x0000001d1e137239 */ /* 0x000fe400000014ff */
[----:B------:R-:W-:Y:S02]  /*6eb0*/  I2IP.S8.S32.SAT R18, R24, R23, R18 ;  /* 0x0000001718127239 */ /* 0x000fe40000001412 */
[----:B------:R-:W-:Y:S02]  /*6ec0*/  I2IP.S8.S32.SAT R19, R28, R27, R19 ;  /* 0x0000001b1c137239 */ /* 0x000fe40000001413 */
[----:B------:R-:W-:Y:S02]  /*6ed0*/  LEA R0, R82, UR44, 0x3 ;  /* 0x0000002c52007c11 */ /* 0x000fe4000f8e18ff */
[----:B------:R-:W-:Y:S01]  /*6ee0*/  @P6 SHF.L.U32 R2, R81, 0x1f, RZ ;  /* 0x0000001f51026819 */ /* 0x000fe200000006ff */
[----:B------:R1:W-:Y:S01]  /*6ef0*/  STS.128 [R89+0x4210], R16 ;  /* 0x0042101059007388 */ /* 0x0003e20000000c00 */
[----:B------:R-:W-:Y:S01]  /*6f00*/  @!PT LDS RZ, [RZ] ;  /* 0x00000000fffff984 */ /* 0x000fe20000000800 */
[----:B------:R-:W-:Y:S01]  /*6f10*/  @!PT LDS RZ, [RZ] ;  /* 0x00000000fffff984 */ /* 0x000fe20000000800 */
[----:B------:R-:W-:Y:S01]  /*6f20*/  @!PT LDS RZ, [RZ] ;  /* 0x00000000fffff984 */ /* 0x000fe20000000800 */
[----:B------:R-:W-:Y:S01]  /*6f30*/  @!PT LDS RZ, [RZ] ;  /* 0x00000000fffff984 */ /* 0x000fe20000000800 */
[----:B------:R2:W-:Y:S07]  /*6f40*/  MEMBAR.ALL.CTA ;  /* 0x0000000000007992 */ /* 0x0005ee0000008000 */
[----:B--2---:R-:W2:Y:S02]  /*6f50*/  FENCE.VIEW.ASYNC.S ;  /* 0x00000000000073c6 */ /* 0x004ea40000000000 */
[----:B--2---:R-:W-:Y:S06]  /*6f60*/  BAR.SYNC.DEFER_BLOCKING 0x1, 0x80 ;  /* 0x0042000000007b1d */ /* 0x004fec0000010000 */
[----:B------:R-:W-:Y:S05]  /*6f70*/  @P0 BRA `(.L_x_107) ;  /* 0x0000000000280947 */ /* 0x000fea0003800000 */
[----:B------:R-:W-:Y:S01]  /*6f80*/  UIADD3 UR4, UPT, UPT, UR44, 0x4200, URZ ;  /* 0x000042002c047890 */ /* 0x000fe2000fffe0ff */
[----:B------:R-:W-:Y:S05]  /*6f90*/  UMOV UR51, UR36 ;  /* 0x0000002400337c82 */ /* 0x000fea0008000000 */
[----:B------:R-:W-:Y:S01]  /*6fa0*/  MOV R86, UR4 ;  /* 0x0000000400567c02 */ /* 0x000fe20008000f00 */
[----:B------:R-:W-:Y:S03]  /*6fb0*/  UIADD3 UR4, UP0, UPT, UR62, 0x680, URZ ;  /* 0x000006803e047890 */ /* 0x000fe6000ff1e0ff */
[----:B------:R-:W-:Y:S01]  /*6fc0*/  R2UR UR48, R86 ;  /* 0x00000000563072ca */ /* 0x000fe200000e0000 */
[----:B------:R-:W-:Y:S11]  /*6fd0*/  UIADD3.X UR5, UPT, UPT, URZ, UR63, URZ, UP0, !UPT ;  /* 0x0000003fff057290 */ /* 0x000ff600087fe4ff */
[----:B------:R-:W-:Y:S01]  /*6fe0*/  @!UPT UIADD3 URZ, UPT, UPT, URZ, URZ, URZ ;  /* 0x000000fffffff290 */ /* 0x000fe2000fffe0ff */
[----:B------:R2:W-:Y:S01]  /*6ff0*/  UTMASTG.3D [UR48], [UR4] ;  /* 0x00000030040073b5 */ /* 0x0005e20008010000 */
[----:B------:R0:W-:Y:S01]  /*7000*/  UTMACMDFLUSH ;  /* 0x00000000000079b7 */ /* 0x0001e20000000000 */
[----:B--2---:R-:W-:Y:S04]  /*7010*/  DEPBAR.LE SB0, 0x1 ;  /* 0x000080400000791a */ /* 0x004fe80000000000 */
.L_x_107:
[----:B------:R-:W-:Y:S05]  /*7020*/  BSYNC.RECONVERGENT B0 ;  /* 0x0000000000007941 */ /* 0x000fea0003800200 */
.L_x_106:
[----:B------:R-:W-:Y:S06]  /*7030*/  BAR.SYNC.DEFER_BLOCKING 0x1, 0x80 ;  /* 0x0042000000007b1d */ /* 0x000fec0000010000 */
[----:B------:R-:W2:Y:S01]  /*7040*/  @P6 SYNCS.PHASECHK.TRANS64.TRYWAIT P0, [R0+URZ+0x50], R2 ;  /* 0x00005002000065a7 */ /* 0x000ea200080011ff */
[----:B------:R-:W-:Y:S01]  /*7050*/  BSSY B1, `(.L_x_108) ;  /* 0x000001f000017945 */ /* 0x000fe20003800000 */
[----:B--2---:R-:W-:Y:S03]  /*7060*/  @P6 SEL R53, RZ, 0x1, !P0 ;  /* 0x00000001ff356807 */ /* 0x004fe60004000000 */
[----:B------:R-:W-:Y:S05]  /*7070*/  @!P6 BRA `(.L_x_109) ;  /* 0x000000000070e947 */ /* 0x000fea0003800000 */
[----:B------:R-:W-:Y:S01]  /*7080*/  ISETP.NE.AND P1, PT, R54, RZ, PT ;  /* 0x000000ff3600720c */ /* 0x000fe20003f25270 */
[----:B------:R-:W-:Y:S01]  /*7090*/  BSSY B0, `(.L_x_110) ;  /* 0x0000008000007945 */ /* 0x000fe20003800000 */
[----:B------:R-:W-:Y:S11]  /*70a0*/  ISETP.NE.AND P0, PT, R53, RZ, PT ;  /* 0x000000ff3500720c */ /* 0x000ff60003f05270 */
[----:B------:R-:W-:Y:S04]  /*70b0*/  @P1 IMAD R4, R82, 0x1000, R60 ;  /* 0x0000100052041824 */ /* 0x000fe800078e023c */
[----:B------:R-:W-:Y:S01]  /*70c0*/  @P1 IMAD.IADD R3, R55, 0x1, R4 ;  /* 0x0000000137031824 */ /* 0x000fe200078e0204 */
[----:B------:R-:W-:Y:S06]  /*70d0*/  @P0 BRA `(.L_x_111) ;  /* 0x00000000000c0947 */ /* 0x000fec0003800000 */
[----:B------:R-:W-:Y:S04]  /*70e0*/  SHF.L.U32 R2, R81, 0x1f, RZ ;  /* 0x0000001f51027819 */ /* 0x000fe800000006ff */
[----:B------:R-:W2:Y:S02]  /*70f0*/  SYNCS.PHASECHK.TRANS64.TRYWAIT P0, [R0+URZ+0x50], R2 ;  /* 0x00005002000075a7 */ /* 0x000ea400080011ff */
[----:B--2---:R-:W-:Y:S05]  /*7100*/  @!P0 BRA `(.L_x_112) ;  /* 0x0000003000f88947 */ /* 0x004fea0003800000 */
.L_x_111:
[----:B------:R-:W-:Y:S05]  /*7110*/  BSYNC B0 ;  /* 0x0000000000007941 */ /* 0x000fea0003800000 */
.L_x_110:
[----:B------:R-:W-:Y:S01]  /*7120*/  ISETP.NE.AND P0, PT, R54, RZ, PT ;  /* 0x000000ff3600720c */ /* 0x000fe20003f05270 */
[----:B--2---:R-:W-:Y:S02]  /*7130*/  VIADD R2, R0, 0x70 ;  /* 0x0000007000027836 */ /* 0x004fe40000000000 */
[----:B------:R-:W-:Y:S02]  /*7140*/  IMAD.U32 R0, RZ, RZ, UR45 ;  /* 0x0000002dff007e24 */ /* 0x000fe4000f8e00ff */
[----:B------:R-:W-:Y:S03]  /*7150*/  VIADD R82, R82, 0x1 ;  /* 0x0000000152527836 */ /* 0x000fe60000000000 */
[----:B------:R-:W-:Y:S05]  /*7160*/  PRMT R0, R0, 0x654, R2 ;  /* 0x0000065400007816 */ /* 0x000fea0000000002 */
[----:B------:R2:W3:Y:S04]  /*7170*/  @P0 LDS.128 R48, [R4+0x200] ;  /* 0x0002000004300984 */ /* 0x0004e80000000c00 */
        /* <DEDUP_REMOVED lines=11> */
[----:B--23--:R-:W-:Y:S02]  /*7230*/  LOP3.LUT R81, R81, R0, RZ, 0x3c, !PT ;  /* 0x0000000051517212 */ /* 0x00cfe400078e3cff */
.L_x_109:
[----:B------:R-:W-:Y:S05]  /*7240*/  BSYNC B1 ;  /* 0x0000000000017941 */ /* 0x000fea0003800000 */
.L_x_108:
[----:B------:R-:W-:Y:S05]  /*7250*/  VIADD R0, R39, 0x40 ;  /* 0x0000004027007836 */ /* 0x000fea0000000000 */
[----:B------:R-:W-:Y:S04]  /*7260*/  SHF.R.U32.HI R0, RZ, 0x15, R0 ;  /* 0x00000015ff007819 */ /* 0x000fe80000011600 */
[----:B------:R-:W-:Y:S11]  /*7270*/  LOP3.LUT P0, RZ, R0, 0x3, R75, 0x48, !PT ;  /* 0x0000000300ff7812 */ /* 0x000ff6000780484b */
[----:B------:R-:W-:Y:S02]  /*7280*/  @!UPT UIADD3 URZ, UPT, UPT, URZ, URZ, URZ ;  /* 0x000000fffffff290 */ /* 0x000fe4000fffe0ff */
[----:B------:R-:W-:Y:S05]  /*7290*/  @!P0 BRA `(.L_x_113) ;  /* 0x0000000000408947 */ /* 0x000fea0003800000 */
[----:B------:R-:W2:Y:S01]  /*72a0*/  LDCU.64 UR8, c[0x4][0x78] ;  /* 0x01000f00ff0877ac */ /* 0x000ea20008000a00 */
[----:B------:R-:W-:Y:S01]  /*72b0*/  MOV R3, 0x0 ;  /* 0x0000000000037802 */ /* 0x000fe20000000f00 */
[----:B------:R-:W-:Y:S02]  /*72c0*/  HFMA2 R12, -RZ, RZ, 0, 5.9604644775390625e-08 ;  /* 0x00000001ff0c7431 */ /* 0x000fe400000001ff */
[----:B------:R-:W-:Y:S02]  /*72d0*/  IMAD.MOV.U32 R8, RZ, RZ, 0x192 ;  /* 0x00000192ff087424 */ /* 0x000fe400078e00ff */
[----:B------:R-:W-:Y:S01]  /*72e0*/  IMAD.MOV.U32 R13, RZ, RZ, RZ ;  /* 0x000000ffff0d7224 */ /* 0x000fe200078e00ff */
[----:B------:R-:W3:Y:S01]  /*72f0*/  LDCU.64 UR6, c[0x4][0x80] ;  /* 0x01001000ff0677ac */ /* 0x000ee20008000a00 */
[----:B------:R-:W1:Y:S01]  /*7300*/  LDC.64 R2, c[0x4][R3] ;  /* 0x0100000003027b82 */ /* 0x000e620000000a00 */
[----:B------:R-:W5:Y:S01]  /*7310*/  LDCU.64 UR4, c[0x4][0x18] ;  /* 0x01000300ff0477ac */ /* 0x000f620008000a00 */
[----:B--2---:R-:W-:Y:S01]  /*7320*/  MOV R5, UR9 ;  /* 0x0000000900057c02 */ /* 0x004fe20008000f00 */
[----:B------:R-:W-:Y:S01]  /*7330*/  IMAD.U32 R4, RZ, RZ, UR8 ;  /* 0x00000008ff047e24 */ /* 0x000fe2000f8e00ff */
[----:B---3--:R-:W-:Y:S01]  /*7340*/  MOV R7, UR7 ;  /* 0x0000000700077c02 */ /* 0x008fe20008000f00 */
[----:B------:R-:W-:Y:S01]  /*7350*/  IMAD.U32 R6, RZ, RZ, UR6 ;  /* 0x00000006ff067e24 */ /* 0x000fe2000f8e00ff */
[----:B-----5:R-:W-:Y:S01]  /*7360*/  MOV R11, UR5 ;  /* 0x00000005000b7c02 */ /* 0x020fe20008000f00 */
[----:B------:R-:W-:Y:S02]  /*7370*/  IMAD.U32 R10, RZ, RZ, UR4 ;  /* 0x00000004ff0a7e24 */ /* 0x000fe4000f8e00ff */
[----:B------:R-:W-:Y:S07]  /*7380*/  LEPC R20, `(.L_x_113) ;  /* 0x000000001014794e */ /* 0x000fee0000000000 */
[----:B-1--4-:R-:W-:Y:S05]  /*7390*/  CALL.ABS.NOINC R2 ;  /* 0x0000000002007343 */ /* 0x012fea0003c00000 */
.L_x_113:
[C---:B------:R-:W-:Y:S01]  /*73a0*/  SHF.L.U32 R2, R48.reuse, 0x10, RZ ;  /* 0x0000001030027819 */ /* 0x040fe200000006ff */
[----:B------:R-:W-:Y:S05]  /*73b0*/  WARPSYNC.ALL ;  /* 0x0000000000007948 */ /* 0x000fea0003800000 */
[----:B------:R-:W-:Y:S01]  /*73c0*/  R2UR UR4, R39 ;  /* 0x00000000270472ca */ /* 0x000fe200000e0000 */
[----:B------:R-:W-:Y:S01]  /*73d0*/  BSSY.RECONVERGENT B0, `(.L_x_114) ;  /* 0x0000099000007945 */ /* 0x000fe20003800200 */
[C---:B------:R-:W-:Y:S02]  /*73e0*/  PRMT R3, R48.reuse, 0x8880, RZ ;  /* 0x0000888030037816 */ /* 0x040fe400000000ff */
[----:B------:R-:W-:Y:S02]  /*73f0*/  SHF.L.U32 R41, R48, 0x8, RZ ;  /* 0x0000000830297819 */ /* 0x000fe400000006ff */
[C---:B------:R-:W-:Y:S02]  /*7400*/  SHF.L.U32 R42, R49.reuse, 0x10, RZ ;  /* 0x00000010312a7819 */ /* 0x040fe400000006ff */
[----:B------:R-:W-:Y:S02]  /*7410*/  SHF.L.U32 R43, R49, 0x8, RZ ;  /* 0x00000008312b7819 */ /* 0x000fe400000006ff */
[----:B------:R-:W-:Y:S02]  /*7420*/  SHF.R.S32.HI R42, RZ, 0x18, R42 ;  /* 0x00000018ff2a7819 */ /* 0x000fe4000001142a */
[----:B------:R-:W-:Y:S01]  /*7430*/  SHF.R.S32.HI R43, RZ, 0x18, R43 ;  /* 0x00000018ff2b7819 */ /* 0x000fe2000001142b */
[----:B-1----:R-:W-:Y:S01]  /*7440*/  LDTM.16dp32bit_t0_t15.x32 R4, tmem[UR4+0x40] ;  /* 0x00004004000479ee */ /* 0x002fe20008a80000 */
[----:B------:R-:W1:Y:S01]  /*7450*/  LDTM.16dp32bit_t16_t31.x32 R4, tmem[UR4+0x60] ;  /* 0x00006004000479ee */ /* 0x000e620008aa0000 */
[----:B------:R-:W-:Y:S02]  /*7460*/  ISETP.NE.AND P0, PT, R87, RZ, PT ;  /* 0x000000ff5700720c */ /* 0x000fe40003f05270 */
        /* <DEDUP_REMOVED lines=16> */
[----:B------:R-:W-:Y:S01]  /*7570*/  IMAD R5, R38, R9, RZ ;  /* 0x0000000926057224 */ /* 0x000fe200078e02ff */
[----:B------:R-:W-:Y:S01]  /*7580*/  PRMT R7, R50, 0x8880, RZ ;  /* 0x0000888032077816 */ /* 0x000fe200000000ff */
[----:B------:R-:W-:Y:S01]  /*7590*/  IMAD R12, R38, R16, RZ ;  /* 0x00000010260c7224 */ /* 0x000fe200078e02ff */
[----:B------:R-:W-:Y:S01]  /*75a0*/  I2IP.S8.S32.SAT R56, R2, R0, R56 ;  /* 0x0000000002387239 */ /* 0x000fe20000001438 */
[C---:B------:R-:W-:Y:S01]  /*75b0*/  IMAD R9, R38.reuse, R13, RZ ;  /* 0x0000000d26097224 */ /* 0x040fe200078e02ff */
[----:B------:R-:W-:Y:S01]  /*75c0*/  SHF.R.S32.HI R3, RZ, 0x18, R49 ;  /* 0x00000018ff037819 */ /* 0x000fe20000011431 */
[----:B------:R-:W-:Y:S01]  /*75d0*/  IMAD R16, R38, R20, RZ ;  /* 0x0000001426107224 */ /* 0x000fe200078e02ff */
[----:B----4-:R-:W-:Y:S01]  /*75e0*/  SHF.L.U32 R0, R44, 0x10, RZ ;  /* 0x000000102c007819 */ /* 0x010fe200000006ff */
[----:B------:R-:W-:Y:S01]  /*75f0*/  IMAD R13, R38, R17, RZ ;  /* 0x00000011260d7224 */ /* 0x000fe200078e02ff */
[----:B------:R-:W-:Y:S01]  /*7600*/  SHF.L.U32 R2, R44, 0x8, RZ ;  /* 0x000000082c027819 */ /* 0x000fe200000006ff */
[C---:B------:R-:W-:Y:S01]  /*7610*/  IMAD R20, R38.reuse, R24, RZ ;  /* 0x0000001826147224 */ /* 0x040fe200078e02ff */
[----:B------:R-:W-:Y:S01]  /*7620*/  SHF.R.S32.HI R0, RZ, 0x18, R0 ;  /* 0x00000018ff007819 */ /* 0x000fe20000011400 */
[C---:B------:R-:W-:Y:S01]  /*7630*/  IMAD R17, R38.reuse, R21, RZ ;  /* 0x0000001526117224 */ /* 0x040fe200078e02ff */
[----:B------:R-:W-:Y:S01]  /*7640*/  SHF.R.S32.HI R2, RZ, 0x18, R2 ;  /* 0x00000018ff027819 */ /* 0x000fe20000011402 */
[C---:B------:R-:W-:Y:S02]  /*7650*/  IMAD R24, R38.reuse, R28, RZ ;  /* 0x0000001c26187224 */ /* 0x040fe400078e02ff */
[C---:B------:R-:W-:Y:S02]  /*7660*/  IMAD R6, R38.reuse, R10, RZ ;  /* 0x0000000a26067224 */ /* 0x040fe400078e02ff */
[C---:B------:R-:W-:Y:S02]  /*7670*/  IMAD R21, R38.reuse, R25, RZ ;  /* 0x0000001926157224 */ /* 0x040fe400078e02ff */
[----:B------:R-:W-:Y:S01]  /*7680*/  IMAD R28, R38, R32, RZ ;  /* 0x00000020261c7224 */ /* 0x000fe200078e02ff */
[----:B------:R-:W-:Y:S01]  /*7690*/  SHF.L.U32 R32, R50, 0x10, RZ ;  /* 0x0000001032207819 */ /* 0x000fe200000006ff */
[-C--:B------:R-:W-:Y:S02]  /*76a0*/  IMAD R4, R41, R40.reuse, R4 ;  /* 0x0000002829047224 */ /* 0x080fe400078e0204 */
[----:B------:R-:W-:Y:S01]  /*76b0*/  IMAD R25, R38, R29, RZ ;  /* 0x0000001d26197224 */ /* 0x000fe200078e02ff */
[----:B------:R-:W-:Y:S01]  /*76c0*/  SHF.R.S32.HI R32, RZ, 0x18, R32 ;  /* 0x00000018ff207819 */ /* 0x000fe20000011420 */
[----:B------:R-:W-:Y:S02]  /*76d0*/  IMAD R5, R42, R40, R5 ;  /* 0x000000282a057224 */ /* 0x000fe400078e0205 */
[----:B------:R-:W-:Y:S01]  /*76e0*/  IMAD R29, R38, R33, RZ ;  /* 0x00000021261d7224 */ /* 0x000fe200078e02ff */
[----:B------:R-:W-:Y:S01]  /*76f0*/  SHF.L.U32 R33, R50, 0x8, RZ ;  /* 0x0000000832217819 */ /* 0x000fe200000006ff */
[C---:B------:R-:W-:Y:S02]  /*7700*/  IMAD R11, R38.reuse, R11, RZ ;  /* 0x0000000b260b7224 */ /* 0x040fe400078e02ff */
[C---:B------:R-:W-:Y:S01]  /*7710*/  IMAD R10, R38.reuse, R14, RZ ;  /* 0x0000000e260a7224 */ /* 0x040fe200078e02ff */
[----:B------:R-:W-:Y:S01]  /*7720*/  SHF.R.S32.HI R33, RZ, 0x18, R33 ;  /* 0x00000018ff217819 */ /* 0x000fe20000011421 */
[----:B------:R-:W-:Y:S02]  /*7730*/  IMAD R6, R43, R40, R6 ;  /* 0x000000282b067224 */ /* 0x000fe400078e0206 */
[C---:B------:R-:W-:Y:S02]  /*7740*/  IMAD R14, R38.reuse, R18, RZ ;  /* 0x00000012260e7224 */ /* 0x040fe400078e02ff */
[C---:B------:R-:W-:Y:S02]  /*7750*/  IMAD R18, R38.reuse, R22, RZ ;  /* 0x0000001626127224 */ /* 0x040fe400078e02ff */
[----:B------:R-:W-:Y:S01]  /*7760*/  IMAD R11, R3, R40, R11 ;  /* 0x00000028030b7224 */ /* 0x000fe200078e020b */
[----:B------:R-:W-:Y:S01]  /*7770*/  PRMT R3, R51, 0x8880, RZ ;  /* 0x0000888033037816 */ /* 0x000fe200000000ff */
[C---:B------:R-:W-:Y:S02]  /*7780*/  IMAD R22, R38.reuse, R26, RZ ;  /* 0x0000001a26167224 */ /* 0x040fe400078e02ff */
[C---:B------:R-:W-:Y:S01]  /*7790*/  IMAD R26, R38.reuse, R30, RZ ;  /* 0x0000001e261a7224 */ /* 0x040fe200078e02ff */
[----:B------:R-:W-:Y:S01]  /*77a0*/  I2IP.S8.S32.SAT R11, R11, R6, RZ ;  /* 0x000000060b0b7239 */ /* 0x000fe200000014ff */
[----:B------:R-:W-:Y:S01]  /*77b0*/  IMAD R8, R7, R40, R8 ;  /* 0x0000002807087224 */ /* 0x000fe200078e0208 */
[----:B------:R-:W-:Y:S01]  /*77c0*/  SHF.L.U32 R6, R51, 0x10, RZ ;  /* 0x0000001033067819 */ /* 0x000fe200000006ff */
[----:B------:R-:W-:Y:S01]  /*77d0*/  IMAD R30, R38, R34, RZ ;  /* 0x00000022261e7224 */ /* 0x000fe200078e02ff */
[----:B------:R-:W-:Y:S01]  /*77e0*/  SHF.R.S32.HI R34, RZ, 0x18, R50 ;  /* 0x00000018ff227819 */ /* 0x000fe20000011432 */
[----:B------:R-:W-:Y:S01]  /*77f0*/  IMAD R9, R32, R40, R9 ;  /* 0x0000002820097224 */ /* 0x000fe200078e0209 */
[----:B------:R-:W-:Y:S01]  /*7800*/  SHF.R.S32.HI R6, RZ, 0x18, R6 ;  /* 0x00000018ff067819 */ /* 0x000fe20000011406 */
[----:B------:R-:W-:Y:S01]  /*7810*/  IMAD R15, R38, R15, RZ ;  /* 0x0000000f260f7224 */ /* 0x000fe200078e02ff */
[----:B------:R-:W-:Y:S01]  /*7820*/  I2IP.S8.S32.SAT R57, R5, R4, R11 ;  /* 0x0000000405397239 */ /* 0x000fe2000000140b */
[-C--:B------:R-:W-:Y:S01]  /*7830*/  IMAD R10, R33, R40.reuse, R10 ;  /* 0x00000028210a7224 */ /* 0x080fe200078e020a */
[----:B------:R-:W-:Y:S01]  /*7840*/  SHF.L.U32 R5, R45, 0x10, RZ ;  /* 0x000000102d057819 */ /* 0x000fe200000006ff */
[----:B------:R-:W-:Y:S01]  /*7850*/  IMAD.SHL.U32 R7, R51, 0x100, RZ ;  /* 0x0000010033077824 */ /* 0x000fe200078e00ff */
[----:B------:R-:W-:Y:S01]  /*7860*/  PRMT R4, R45, 0x8880, RZ ;  /* 0x000088802d047816 */ /* 0x000fe200000000ff */
[-C--:B------:R-:W-:Y:S01]  /*7870*/  IMAD R15, R34, R40.reuse, R15 ;  /* 0x00000028220f7224 */ /* 0x080fe200078e020f */
[----:B------:R-:W-:Y:S01]  /*7880*/  SHF.R.S32.HI R5, RZ, 0x18, R5 ;  /* 0x00000018ff057819 */ /* 0x000fe20000011405 */
[-C--:B------:R-:W-:Y:S01]  /*7890*/  IMAD R12, R3, R40.reuse, R12 ;  /* 0x00000028030c7224 */ /* 0x080fe200078e020c */
[----:B------:R-:W-:Y:S01]  /*78a0*/  SHF.R.S32.HI R7, RZ, 0x18, R7 ;  /* 0x00000018ff077819 */ /* 0x000fe20000011407 */
[----:B------:R-:W-:Y:S01]  /*78b0*/  IMAD R13, R6, R40, R13 ;  /* 0x00000028060d7224 */ /* 0x000fe200078e020d */
[----:B------:R-:W-:Y:S01]  /*78c0*/  I2IP.S8.S32.SAT R15, R15, R10, RZ ;  /* 0x0000000a0f0f7239 */ /* 0x000fe200000014ff */
[----:B------:R-:W-:Y:S01]  /*78d0*/  IMAD R19, R38, R19, RZ ;  /* 0x0000001326137224 */ /* 0x000fe200078e02ff */
[----:B------:R-:W-:Y:S01]  /*78e0*/  SHF.R.S32.HI R10, RZ, 0x18, R51 ;  /* 0x00000018ff0a7819 */ /* 0x000fe20000011433 */
[----:B------:R-:W-:Y:S01]  /*78f0*/  IMAD R14, R7, R40, R14 ;  /* 0x00000028070e7224 */ /* 0x000fe200078e020e */
[----:B------:R-:W-:Y:S01]  /*7900*/  PRMT R3, R44, 0x8880, RZ ;  /* 0x000088802c037816 */ /* 0x000fe200000000ff */
[----:B------:R-:W-:Y:S01]  /*7910*/  IMAD R23, R38, R23, RZ ;  /* 0x0000001726177224 */ /* 0x000fe200078e02ff */
[----:B------:R-:W-:Y:S01]  /*7920*/  I2IP.S8.S32.SAT R58, R9, R8, R15 ;  /* 0x00000008093a7239 */ /* 0x000fe2000000140f */
[-C--:B------:R-:W-:Y:S02]  /*7930*/  IMAD R19, R10, R40.reuse, R19 ;  /* 0x000000280a137224 */ /* 0x080fe400078e0213 */
[-C--:B------:R-:W-:Y:S01]  /*7940*/  IMAD R16, R3, R40.reuse, R16 ;  /* 0x0000002803107224 */ /* 0x080fe200078e0210 */
[----:B------:R-:W-:Y:S01]  /*7950*/  SHF.R.S32.HI R3, RZ, 0x18, R44 ;  /* 0x00000018ff037819 */ /* 0x000fe2000001142c */
[----:B------:R-:W-:Y:S01]  /*7960*/  IMAD R17, R0, R40, R17 ;  /* 0x0000002800117224 */ /* 0x000fe200078e0211 */
[----:B------:R-:W-:Y:S01]  /*7970*/  I2IP.S8.S32.SAT R14, R19, R14, RZ ;  /* 0x0000000e130e7239 */ /* 0x000fe200000014ff */
[----:B------:R-:W-:Y:S02]  /*7980*/  IMAD.SHL.U32 R0, R45, 0x100, RZ ;  /* 0x000001002d007824 */ /* 0x000fe400078e00ff */
[-C--:B------:R-:W-:Y:S01]  /*7990*/  IMAD R18, R2, R40.reuse, R18 ;  /* 0x0000002802127224 */ /* 0x080fe200078e0212 */
[----:B------:R-:W-:Y:S01]  /*79a0*/  SHF.R.S32.HI R2, RZ, 0x18, R45 ;  /* 0x00000018ff027819 */ /* 0x000fe2000001142d */
[-C--:B------:R-:W-:Y:S01]  /*79b0*/  IMAD R23, R3, R40.reuse, R23 ;  /* 0x0000002803177224 */ /* 0x080fe200078e0217 */
[----:B------:R-:W-:Y:S01]  /*79c0*/  SHF.R.S32.HI R0, RZ, 0x18, R0 ;  /* 0x00000018ff007819 */ /* 0x000fe20000011400 */
[-C--:B------:R-:W-:Y:S01]  /*79d0*/  IMAD R20, R4, R40.reuse, R20 ;  /* 0x0000002804147224 */ /* 0x080fe200078e0214 */
[C---:B------:R-:W-:Y:S01]  /*79e0*/  SHF.L.U32 R4, R46.reuse, 0x10, RZ ;  /* 0x000000102e047819 */ /* 0x040fe200000006ff */
[-C--:B------:R-:W-:Y:S01]  /*79f0*/  IMAD R21, R5, R40.reuse, R21 ;  /* 0x0000002805157224 */ /* 0x080fe200078e0215 */
[----:B------:R-:W-:Y:S01]  /*7a00*/  PRMT R3, R46, 0x8880, RZ ;  /* 0x000088802e037816 */ /* 0x000fe200000000ff */
[----:B------:R-:W-:Y:S01]  /*7a10*/  IMAD R27, R38, R27, RZ ;  /* 0x0000001b261b7224 */ /* 0x000fe200078e02ff */
[----:B------:R-:W-:Y:S01]  /*7a20*/  SHF.L.U32 R5, R46, 0x8, RZ ;  /* 0x000000082e057819 */ /* 0x000fe200000006ff */
[-C--:B------:R-:W-:Y:S01]  /*7a30*/  IMAD R22, R0, R40.reuse, R22 ;  /* 0x0000002800167224 */ /* 0x080fe200078e0216 */
[----:B------:R-:W-:Y:S01]  /*7a40*/  SHF.R.S32.HI R4, RZ, 0x18, R4 ;  /* 0x00000018ff047819 */ /* 0x000fe20000011404 */
[-C--:B------:R-:W-:Y:S01]  /*7a50*/  IMAD R27, R2, R40.reuse, R27 ;  /* 0x00000028021b7224 */ /* 0x080fe200078e021b */
[----:B------:R-:W-:Y:S01]  /*7a60*/  SHF.R.S32.HI R5, RZ, 0x18, R5 ;  /* 0x00000018ff057819 */ /* 0x000fe20000011405 */
[-C--:B------:R-:W-:Y:S01]  /*7a70*/  IMAD R24, R3, R40.reuse, R24 ;  /* 0x0000002803187224 */ /* 0x080fe200078e0218 */
[C---:B------:R-:W-:Y:S01]  /*7a80*/  SHF.L.U32 R3, R47.reuse, 0x10, RZ ;  /* 0x000000102f037819 */ /* 0x040fe200000006ff */
[-C--:B------:R-:W-:Y:S01]  /*7a90*/  IMAD R25, R4, R40.reuse, R25 ;  /* 0x0000002804197224 */ /* 0x080fe200078e0219 */
[----:B------:R-:W-:Y:S01]  /*7aa0*/  SHF.R.S32.HI R0, RZ, 0x18, R46 ;  /* 0x00000018ff007819 */ /* 0x000fe2000001142e */
[----:B------:R-:W-:Y:S01]  /*7ab0*/  IMAD R31, R38, R31, RZ ;  /* 0x0000001f261f7224 */ /* 0x000fe200078e02ff */
[----:B------:R-:W-:Y:S01]  /*7ac0*/  PRMT R2, R47, 0x8880, RZ ;  /* 0x000088802f027816 */ /* 0x000fe200000000ff */
[-C--:B------:R-:W-:Y:S01]  /*7ad0*/  IMAD R26, R5, R40.reuse, R26 ;  /* 0x00000028051a7224 */ /* 0x080fe200078e021a */
[----:B------:R-:W-:Y:S01]  /*7ae0*/  SHF.L.U32 R4, R47, 0x8, RZ ;  /* 0x000000082f047819 */ /* 0x000fe200000006ff */
[-C--:B------:R-:W-:Y:S01]  /*7af0*/  IMAD R31, R0, R40.reuse, R31 ;  /* 0x00000028001f7224 */ /* 0x080fe200078e021f */
[----:B------:R-:W-:Y:S01]  /*7b00*/  SHF.R.S32.HI R3, RZ, 0x18, R3 ;  /* 0x00000018ff037819 */ /* 0x000fe20000011403 */
[-C--:B------:R-:W-:Y:S01]  /*7b10*/  IMAD R28, R2, R40.reuse, R28 ;  /* 0x00000028021c7224 */ /* 0x080fe200078e021c */
[----:B------:R-:W-:Y:S01]  /*7b20*/  SHF.R.S32.HI R4, RZ, 0x18, R4 ;  /* 0x00000018ff047819 */ /* 0x000fe20000011404 */
[----:B------:R-:W-:Y:S01]  /*7b30*/  IMAD R35, R38, R35, RZ ;  /* 0x0000002326237224 */ /* 0x000fe200078e02ff */
[----:B------:R-:W-:Y:S01]  /*7b40*/  SHF.R.S32.HI R5, RZ, 0x18, R47 ;  /* 0x00000018ff057819 */ /* 0x000fe2000001142f */
[----:B------:R-:W-:Y:S01]  /*7b50*/  IMAD R29, R3, R40, R29 ;  /* 0x00000028031d7224 */ /* 0x000fe200078e021d */
[----:B------:R-:W-:Y:S01]  /*7b60*/  I2IP.S8.S32.SAT R59, R13, R12, R14 ;  /* 0x0000000c0d3b7239 */ /* 0x000fe2000000140e */
[----:B------:R-:W-:Y:S01]  /*7b70*/  IMAD R30, R4, R40, R30 ;  /* 0x00000028041e7224 */ /* 0x000fe200078e021e */
[----:B------:R-:W-:Y:S01]  /*7b80*/  I2IP.S8.S32.SAT R18, R23, R18, RZ ;  /* 0x0000001217127239 */ /* 0x000fe200000014ff */
[----:B------:R-:W-:Y:S01]  /*7b90*/  IMAD R35, R5, R40, R35 ;  /* 0x0000002805237224 */ /* 0x000fe200078e0223 */
[----:B------:R-:W-:Y:S01]  /*7ba0*/  I2IP.S8.S32.SAT R22, R27, R22, RZ ;  /* 0x000000161b167239 */ /* 0x000fe200000014ff */
[----:B------:R1:W-:Y:S01]  /*7bb0*/  STS.128 [R69+UR44+0x5200], R56 ;  /* 0x0052003845007988 */ /* 0x0003e20008000c2c */
[----:B------:R-:W-:Y:S02]  /*7bc0*/  I2IP.S8.S32.SAT R26, R31, R26, RZ ;  /* 0x0000001a1f1a7239 */ /* 0x000fe400000014ff */
[----:B------:R-:W-:Y:S02]  /*7bd0*/  I2IP.S8.S32.SAT R19, R35, R30, RZ ;  /* 0x0000001e23137239 */ /* 0x000fe400000014ff */
[----:B------:R-:W-:Y:S02]  /*7be0*/  I2IP.S8.S32.SAT R16, R17, R16, R18 ;  /* 0x0000001011107239 */ /* 0x000fe40000001412 */
[----:B------:R-:W-:Y:S02]  /*7bf0*/  I2IP.S8.S32.SAT R17, R21, R20, R22 ;  /* 0x0000001415117239 */ /* 0x000fe40000001416 */
        /* <DEDUP_REMOVED lines=13> */
[----:B------:R-:W-:Y:S02]  /*7cd0*/  UIADD3 UR4, UP0, UPT, UR62, 0x680, URZ ;  /* 0x000006803e047890 */ /* 0x000fe4000ff1e0ff */
[----:B------:R-:W-:Y:S02]  /*7ce0*/  UIADD3 UR9, UPT, UPT, UR49, 0x40, URZ ;  /* 0x0000004031097890 */ /* 0x000fe4000fffe0ff */
[----:B------:R-:W-:Y:S02]  /*7cf0*/  UIADD3 UR8, UPT, UPT, UR44, 0x5200, URZ ;  /* 0x000052002c087890 */ /* 0x000fe4000fffe0ff */
[----:B------:R-:W-:Y:S01]  /*7d00*/  UIADD3.X UR5, UPT, UPT, URZ, UR63, URZ, UP0, !UPT ;  /* 0x0000003fff057290 */ /* 0x000fe200087fe4ff */
[----:B------:R-:W-:Y:S01]  /*7d10*/  UMOV UR10, UR50 ;  /* 0x00000032000a7c82 */ /* 0x000fe20008000000 */
[----:B------:R-:W-:Y:S07]  /*7d20*/  UMOV UR11, UR36 ;  /* 0x00000024000b7c82 */ /* 0x000fee0008000000 */
[----:B------:R2:W-:Y:S01]  /*7d30*/  UTMASTG.3D [UR8], [UR4] ;  /* 0x00000008040073b5 */ /* 0x0005e20008010000 */
[----:B------:R0:W-:Y:S01]  /*7d40*/  UTMACMDFLUSH ;  /* 0x00000000000079b7 */ /* 0x0001e20000000000 */
[----:B--2---:R-:W-:Y:S04]  /*7d50*/  DEPBAR.LE SB0, 0x1 ;  /* 0x000080400000791a */ /* 0x004fe80000000000 */
.L_x_115:
[----:B------:R-:W-:Y:S05]  /*7d60*/  BSYNC.RECONVERGENT B0 ;  /* 0x0000000000007941 */ /* 0x000fea0003800200 */
.L_x_114:
        /* <DEDUP_REMOVED lines=14> */
.L_x_119:
[----:B------:R-:W-:Y:S05]  /*7e50*/  BSYNC B0 ;  /* 0x0000000000007941 */ /* 0x000fea0003800000 */
.L_x_118:
[----:B------:R-:W-:Y:S01]  /*7e60*/  ISETP.NE.AND P0, PT, R54, RZ, PT ;  /* 0x000000ff3600720c */ /* 0x000fe20003f05270 */
[----:B------:R-:W-:Y:S11]  /*7e70*/  VIADD R82, R82, 0x1 ;  /* 0x0000000152527836 */ /* 0x000ff60000000000 */
[----:B------:R-:W-:Y:S01]  /*7e80*/  @!UPT UIADD3 URZ, UPT, UPT, URZ, URZ, URZ ;  /* 0x000000fffffff290 */ /* 0x000fe2000fffe0ff */
[----:B------:R3:W4:Y:S04]  /*7e90*/  @P0 LDS.128 R44, [R2+0x210] ;  /* 0x00021000022c0984 */ /* 0x0007280000000c00 */
[----:B------:R1:W1:Y:S01]  /*7ea0*/  @P0 LDS.128 R48, [R3+0x200] ;  /* 0x0002000003300984 */ /* 0x0002620000000c00 */
        /* <DEDUP_REMOVED lines=8> */
[----:B---3--:R-:W-:Y:S02]  /*7f30*/  VIADD R2, R0, 0x70 ;  /* 0x0000007000027836 */ /* 0x008fe40000000000 */
[----:B--2---:R-:W-:Y:S05]  /*7f40*/  IMAD.U32 R0, RZ, RZ, UR45 ;  /* 0x0000002dff007e24 */ /* 0x004fea000f8e00ff */
[----:B------:R-:W-:Y:S04]  /*7f50*/  PRMT R0, R0, 0x654, R2 ;  /* 0x0000065400007816 */ /* 0x000fe80000000002 */
[----:B-----5:R2:W-:Y:S02]  /*7f60*/  SYNCS.ARRIVE.TRANS64.RED.A1T0 RZ, [R0+URZ], RZ ;  /* 0x000000ff00ff79a7 */ /* 0x0205e400081004ff */
[----:B--2---:R-:W-:Y:S04]  /*7f70*/  SEL R0, RZ, 0x1, P0 ;  /* 0x00000001ff007807 */ /* 0x004fe80000000000 */
[----:B-1--4-:R-:W-:Y:S02]  /*7f80*/  LOP3.LUT R81, R81, R0, RZ, 0x3c, !PT ;  /* 0x0000000051517212 */ /* 0x012fe400078e3cff */
.L_x_117:
[----:B------:R-:W-:Y:S05]  /*7f90*/  BSYNC B1 ;  /* 0x0000000000017941 */ /* 0x000fea0003800000 */
.L_x_116:
        /* <DEDUP_REMOVED lines=21> */
.L_x_121:
        /* <DEDUP_REMOVED lines=36> */
[----:B------:R-:W-:Y:S01]  /*8330*/  SHF.L.U32 R0, R44, 0x10, RZ ;  /* 0x000000102c007819 */ /* 0x000fe200000006ff */
        /* <DEDUP_REMOVED lines=110> */
[----:B------:R-:W-:Y:S02]  /*8a20*/  UIADD3 UR4, UPT, UPT, UR44, 0x4200, URZ ;  /* 0x000042002c047890 */ /* 0x000fe4000fffe0ff */
[----:B------:R-:W-:Y:S01]  /*8a30*/  UIADD3 UR9, UPT, UPT, UR49, 0x80, URZ ;  /* 0x0000008031097890 */ /* 0x000fe2000fffe0ff */
[----:B------:R-:W-:Y:S01]  /*8a40*/  UMOV UR10, UR50 ;  /* 0x00000032000a7c82 */ /* 0x000fe20008000000 */
[----:B------:R-:W-:Y:S02]  /*8a50*/  UMOV UR11, UR36 ;  /* 0x00000024000b7c82 */ /* 0x000fe40008000000 */
        /* <DEDUP_REMOVED lines=8> */
.L_x_123:
[----:B------:R-:W-:Y:S05]  /*8ae0*/  BSYNC.RECONVERGENT B0 ;  /* 0x0000000000007941 */ /* 0x000fea0003800200 */
.L_x_122:
        /* <DEDUP_REMOVED lines=14> */
.L_x_127:
[----:B------:R-:W-:Y:S05]  /*8bd0*/  BSYNC B0 ;  /* 0x0000000000007941 */ /* 0x000fea0003800000 */
.L_x_126:
        /* <DEDUP_REMOVED lines=18> */
.L_x_125:
[----:B------:R-:W-:Y:S05]  /*8d00*/  BSYNC B1 ;  /* 0x0000000000017941 */ /* 0x000fea0003800000 */
.L_x_124:
        /* <DEDUP_REMOVED lines=21> */
.L_x_129:
[----:B------:R-:W-:Y:S01]  /*8e60*/  ISETP.NE.AND P0, PT, R87, RZ, PT ;  /* 0x000000ff5700720c */ /* 0x000fe20003f05270 */
[----:B------:R-:W-:Y:S05]  /*8e70*/  WARPSYNC.ALL ;  /* 0x0000000000007948 */ /* 0x000fea0003800000 */
[----:B------:R-:W-:Y:S01]  /*8e80*/  IMAD.SHL.U32 R66, R49, 0x100, RZ ;  /* 0x0000010031427824 */ /* 0x000fe200078e00ff */
[----:B------:R-:W-:Y:S01]  /*8e90*/  R2UR UR4, R39 ;  /* 0x00000000270472ca */ /* 0x000fe200000e0000 */
[----:B------:R-:W-:Y:S01]  /*8ea0*/  IMAD.SHL.U32 R60, R51, 0x100, RZ ;  /* 0x00000100333c7824 */ /* 0x000fe200078e00ff */
[C---:B------:R-:W-:Y:S01]  /*8eb0*/  SHF.L.U32 R2, R48.reuse, 0x10, RZ ;  /* 0x0000001030027819 */ /* 0x040fe200000006ff */
[----:B----4-:R-:W-:Y:S01]  /*8ec0*/  IMAD.SHL.U32 R54, R45, 0x100, RZ ;  /* 0x000001002d367824 */ /* 0x010fe200078e00ff */
[C---:B------:R-:W-:Y:S01]  /*8ed0*/  PRMT R0, R48.reuse, 0x8880, RZ ;  /* 0x0000888030007816 */ /* 0x040fe200000000ff */
[----:B------:R-:W-:Y:S01]  /*8ee0*/  BSSY.RECONVERGENT B0, `(.L_x_130) ;  /* 0x000009e000007945 */ /* 0x000fe20003800200 */
[----:B------:R-:W-:Y:S02]  /*8ef0*/  SHF.L.U32 R3, R48, 0x8, RZ ;  /* 0x0000000830037819 */ /* 0x000fe400000006ff */
[----:B------:R-:W-:Y:S02]  /*8f00*/  SHF.R.S32.HI R2, RZ, 0x18, R2 ;  /* 0x00000018ff027819 */ /* 0x000fe40000011402 */
[----:B------:R-:W-:Y:S02]  /*8f10*/  PRMT R68, R49, 0x8880, RZ ;  /* 0x0000888031447816 */ /* 0x000fe400000000ff */
[----:B------:R-:W-:Y:S01]  /*8f20*/  SHF.R.S32.HI R3, RZ, 0x18, R3 ;  /* 0x00000018ff037819 */ /* 0x000fe20000011403 */
[----:B-1----:R-:W-:Y:S01]  /*8f30*/  LDTM.16dp32bit_t0_t15.x32 R4, tmem[UR4+0xc0] ;  /* 0x0000c004000479ee */ /* 0x002fe20008a80000 */
[----:B------:R-:W1:Y:S01]  /*8f40*/  LDTM.16dp32bit_t16_t31.x32 R4, tmem[UR4+0xe0] ;  /* 0x0000e004000479ee */ /* 0x000e620008aa0000 */
[----:B------:R-:W-:Y:S01]  /*8f50*/  NOP ;  /* 0x0000000000007918 */ /* 0x000fe20000000000 */
[----:B------:R-:W-:Y:S02]  /*8f60*/  SHF.L.U32 R63, R50, 0x8, RZ ;  /* 0x00000008323f7819 */ /* 0x000fe400000006ff */
[C---:B------:R-:W-:Y:S02]  /*8f70*/  PRMT R62, R51.reuse, 0x8880, RZ ;  /* 0x00008880333e7816 */ /* 0x040fe400000000ff */
[----:B------:R-:W-:Y:S02]  /*8f80*/  SHF.L.U32 R61, R51, 0x10, RZ ;  /* 0x00000010333d7819 */ /* 0x000fe400000006ff */
[----:B------:R-:W-:Y:S02]  /*8f90*/  R2UR UR5, R52 ;  /* 0x00000000340572ca */ /* 0x000fe400000e0000 */
[----:B------:R-:W-:Y:S01]  /*8fa0*/  SHF.R.S32.HI R39, RZ, 0x18, R48 ;  /* 0x00000018ff277819 */ /* 0x000fe20000011430 */
[----:B------:R-:W-:Y:S01]  /*8fb0*/  IMAD.SHL.U32 R48, R47, 0x100, RZ ;  /* 0x000001002f307824 */ /* 0x000fe200078e00ff */
[----:B------:R-:W-:Y:S02]  /*8fc0*/  SHF.L.U32 R67, R49, 0x10, RZ ;  /* 0x0000001031437819 */ /* 0x000fe400000006ff */
[C---:B------:R-:W-:Y:S02]  /*8fd0*/  PRMT R65, R50.reuse, 0x8880, RZ ;  /* 0x0000888032417816 */ /* 0x040fe400000000ff */
[----:B------:R-:W-:Y:S02]  /*8fe0*/  SHF.R.S32.HI R41, RZ, 0x18, R49 ;  /* 0x00000018ff297819 */ /* 0x000fe40000011431 */
[----:B------:R-:W-:Y:S02]  /*8ff0*/  SHF.L.U32 R64, R50, 0x10, RZ ;  /* 0x0000001032407819 */ /* 0x000fe400000006ff */
[----:B------:R-:W-:Y:S01]  /*9000*/  SHF.R.S32.HI R42, RZ, 0x18, R50 ;  /* 0x00000018ff2a7819 */ /* 0x000fe20000011432 */
[----:B------:R-:W-:Y:S01]  /*9010*/  UIADD3 UR4, UPT, UPT, UR5, 0xe0, URZ ;  /* 0x000000e005047890 */ /* 0x000fe2000fffe0ff */
[----:B------:R-:W-:Y:S01]  /*9020*/  PRMT R59, R44, 0x8880, RZ ;  /* 0x000088802c3b7816 */ /* 0x000fe200000000ff */
[C---:B-1----:R-:W-:Y:S02]  /*9030*/  IMAD R4, R38.reuse, R4, RZ ;  /* 0x0000000426047224 */ /* 0x042fe400078e02ff */
[----:B------:R-:W-:Y:S01]  /*9040*/  UPRMT UR4, UR45, 0x654, UR4 ;  /* 0x000006542d047896 */ /* 0x000fe20008000004 */
[C---:B------:R-:W-:Y:S01]  /*9050*/  IMAD R5, R38.reuse, R5, RZ ;  /* 0x0000000526057224 */ /* 0x040fe200078e02ff */
[----:B------:R-:W-:Y:S01]  /*9060*/  SHF.R.S32.HI R43, RZ, 0x18, R51 ;  /* 0x00000018ff2b7819 */ /* 0x000fe20000011433 */
[----:B------:R-:W-:Y:S01]  /*9070*/  IMAD R6, R38, R6, RZ ;  /* 0x0000000626067224 */ /* 0x000fe200078e02ff */
[----:B------:R-:W-:Y:S01]  /*9080*/  SHF.L.U32 R51, R46, 0x8, RZ ;  /* 0x000000082e337819 */ /* 0x000fe200000006ff */
[----:B------:R-:W-:Y:S01]  /*9090*/  IMAD R4, R0, R40, R4 ;  /* 0x0000002800047224 */ /* 0x000fe200078e0204 */
[----:B------:R-:W-:Y:S01]  /*90a0*/  MOV R0, R68 ;  /* 0x0000004400007202 */ /* 0x000fe20000000f00 */
[----:B------:R-:W-:Y:S01]  /*90b0*/  IMAD R7, R38, R7, RZ ;  /* 0x0000000726077224 */ /* 0x000fe200078e02ff */
[----:B------:R-:W-:Y:S01]  /*90c0*/  SHF.L.U32 R58, R44, 0x10, RZ ;  /* 0x000000102c3a7819 */ /* 0x000fe200000006ff */
[-C--:B------:R-:W-:Y:S01]  /*90d0*/  IMAD R5, R2, R40.reuse, R5 ;  /* 0x0000002802057224 */ /* 0x080fe200078e0205 */
[----:B------:R-:W-:Y:S01]  /*90e0*/  SYNCS.ARRIVE.TRANS64.RED.A1T0 RZ, [UR4], RZ ;  /* 0x000000ffffff79a7 */ /* 0x000fe20008100404 */
[----:B------:R-:W-:Y:S01]  /*90f0*/  IMAD R6, R3, R40, R6 ;  /* 0x0000002803067224 */ /* 0x000fe200078e0206 */
[----:B------:R-:W-:Y:S01]  /*9100*/  SHF.R.S32.HI R2, RZ, 0x18, R67 ;  /* 0x00000018ff027819 */ /* 0x000fe20000011443 */
[C---:B------:R-:W-:Y:S01]  /*9110*/  IMAD R8, R38.reuse, R8, RZ ;  /* 0x0000000826087224 */ /* 0x040fe200078e02ff */
[----:B------:R-:W-:Y:S01]  /*9120*/  SHF.R.S32.HI R3, RZ, 0x18, R66 ;  /* 0x00000018ff037819 */ /* 0x000fe20000011442 */
[-C--:B------:R-:W-:Y:S01]  /*9130*/  IMAD R7, R39, R40.reuse, R7 ;  /* 0x0000002827077224 */ /* 0x080fe200078e0207 */
[----:B------:R-:W-:Y:S01]  /*9140*/  MOV R39, R65 ;  /* 0x0000004100277202 */ /* 0x000fe20000000f00 */
[----:B------:R-:W-:Y:S01]  /*9150*/  IMAD R9, R38, R9, RZ ;  /* 0x0000000926097224 */ /* 0x000fe200078e02ff */
[C---:B------:R-:W-:Y:S01]  /*9160*/  PRMT R56, R45.reuse, 0x8880, RZ ;  /* 0x000088802d387816 */ /* 0x040fe200000000ff */
[----:B------:R-:W-:Y:S01]  /*9170*/  IMAD R8, R0, R40, R8 ;  /* 0x0000002800087224 */ /* 0x000fe200078e0208 */
[----:B------:R-:W-:Y:S01]  /*9180*/  SHF.L.U32 R55, R45, 0x10, RZ ;  /* 0x000000102d377819 */ /* 0x000fe200000006ff */
[----:B------:R-:W-:Y:S01]  /*9190*/  IMAD R10, R38, R10, RZ ;  /* 0x0000000a260a7224 */ /* 0x000fe200078e02ff */
[----:B------:R-:W-:Y:S01]  /*91a0*/  PRMT R53, R46, 0x8880, RZ ;  /* 0x000088802e357816 */ /* 0x000fe200000000ff */
[----:B------:R-:W-:Y:S01]  /*91b0*/  IMAD R9, R2, R40, R9 ;  /* 0x0000002802097224 */ /* 0x000fe200078e0209 */
[----:B------:R-:W-:Y:S01]  /*91c0*/  SHF.R.S32.HI R45, RZ, 0x18, R45 ;  /* 0x00000018ff2d7819 */ /* 0x000fe2000001142d */
[----:B------:R-:W-:Y:S01]  /*91d0*/  IMAD R0, R38, R20, RZ ;  /* 0x0000001426007224 */ /* 0x000fe200078e02ff */
[----:B------:R-:W-:Y:S01]  /*91e0*/  SHF.L.U32 R52, R46, 0x10, RZ ;  /* 0x000000102e347819 */ /* 0x000fe200000006ff */
[C---:B------:R-:W-:Y:S01]  /*91f0*/  IMAD R11, R38.reuse, R11, RZ ;  /* 0x0000000b260b7224 */ /* 0x040fe200078e02ff */
[C---:B------:R-:W-:Y:S01]  /*9200*/  PRMT R50, R47.reuse, 0x8880, RZ ;  /* 0x000088802f327816 */ /* 0x040fe200000000ff */
[C---:B------:R-:W-:Y:S01]  /*9210*/  IMAD R2, R38.reuse, R21, RZ ;  /* 0x0000001526027224 */ /* 0x040fe200078e02ff */
[----:B------:R-:W-:Y:S01]  /*9220*/  SHF.R.S32.HI R46, RZ, 0x18, R46 ;  /* 0x00000018ff2e7819 */ /* 0x000fe2000001142e */
[C---:B------:R-:W-:Y:S01]  /*9230*/  IMAD R20, R38.reuse, R24, RZ ;  /* 0x0000001826147224 */ /* 0x040fe200078e02ff */
[----:B------:R-:W-:Y:S01]  /*9240*/  SHF.L.U32 R49, R47, 0x10, RZ ;  /* 0x000000102f317819 */ /* 0x000fe200000006ff */
[C---:B------:R-:W-:Y:S01]  /*9250*/  IMAD R21, R38.reuse, R25, RZ ;  /* 0x0000001926157224 */ /* 0x040fe200078e02ff */
[----:B------:R-:W-:Y:S01]  /*9260*/  SHF.R.S32.HI R47, RZ, 0x18, R47 ;  /* 0x00000018ff2f7819 */ /* 0x000fe2000001142f */
[----:B------:R-:W-:Y:S01]  /*9270*/  IMAD R24, R38, R28, RZ ;  /* 0x0000001c26187224 */ /* 0x000fe200078e02ff */
[----:B------:R-:W-:Y:S01]  /*9280*/  SHF.L.U32 R57, R44, 0x8, RZ ;  /* 0x000000082c397819 */ /* 0x000fe200000006ff */
[----:B------:R-:W-:Y:S01]  /*9290*/  IMAD R10, R3, R40, R10 ;  /* 0x00000028030a7224 */ /* 0x000fe200078e020a */
[----:B------:R-:W-:Y:S01]  /*92a0*/  SHF.R.S32.HI R44, RZ, 0x18, R44 ;  /* 0x00000018ff2c7819 */ /* 0x000fe2000001142c */
[----:B------:R-:W-:Y:S01]  /*92b0*/  IMAD R12, R38, R12, RZ ;  /* 0x0000000c260c7224 */ /* 0x000fe200078e02ff */
[----:B------:R-:W-:Y:S01]  /*92c0*/  IADD3 R36, PT, PT, R36, 0x1, RZ ;  /* 0x0000000124247810 */ /* 0x000fe20007ffe0ff */
[C---:B------:R-:W-:Y:S02]  /*92d0*/  IMAD R25, R38.reuse, R29, RZ ;  /* 0x0000001d26197224 */ /* 0x040fe400078e02ff */
[C---:B------:R-:W-:Y:S01]  /*92e0*/  IMAD R28, R38.reuse, R32, RZ ;  /* 0x00000020261c7224 */ /* 0x040fe200078e02ff */
[----:B------:R-:W-:Y:S01]  /*92f0*/  SHF.R.S32.HI R32, RZ, 0x18, R64 ;  /* 0x00000018ff207819 */ /* 0x000fe20000011440 */
[C---:B------:R-:W-:Y:S01]  /*9300*/  IMAD R29, R38.reuse, R33, RZ ;  /* 0x00000021261d7224 */ /* 0x040fe200078e02ff */
[----:B------:R-:W-:Y:S01]  /*9310*/  I2IP.S8.S32.SAT R33, R7, R6, RZ ;  /* 0x0000000607217239 */ /* 0x000fe200000014ff */
[----:B------:R-:W-:Y:S01]  /*9320*/  IMAD R11, R41, R40, R11 ;  /* 0x00000028290b7224 */ /* 0x000fe200078e020b */
[----:B------:R-:W-:Y:S01]  /*9330*/  SHF.R.S32.HI R6, RZ, 0x18, R63 ;  /* 0x00000018ff067819 */ /* 0x000fe2000001143f */
[C---:B------:R-:W-:Y:S01]  /*9340*/  IMAD R13, R38.reuse, R13, RZ ;  /* 0x0000000d260d7224 */ /* 0x040fe200078e02ff */
[----:B------:R-:W-:Y:S01]  /*9350*/  MOV R7, R62 ;  /* 0x0000003e00077202 */ /* 0x000fe20000000f00 */
[C---:B------:R-:W-:Y:S02]  /*9360*/  IMAD R14, R38.reuse, R14, RZ ;  /* 0x0000000e260e7224 */ /* 0x040fe400078e02ff */
[C---:B------:R-:W-:Y:S02]  /*9370*/  IMAD R3, R38.reuse, R22, RZ ;  /* 0x0000001626037224 */ /* 0x040fe400078e02ff */
[----:B------:R-:W-:Y:S02]  /*9380*/  IMAD R12, R39, R40, R12 ;  /* 0x00000028270c7224 */ /* 0x000fe400078e020c */
[C---:B------:R-:W-:Y:S02]  /*9390*/  IMAD R22, R38.reuse, R26, RZ ;  /* 0x0000001a26167224 */ /* 0x040fe400078e02ff */
[C---:B------:R-:W-:Y:S02]  /*93a0*/  IMAD R15, R38.reuse, R15, RZ ;  /* 0x0000000f260f7224 */ /* 0x040fe400078e02ff */
[----:B------:R-:W-:Y:S02]  /*93b0*/  IMAD R26, R38, R30, RZ ;  /* 0x0000001e261a7224 */ /* 0x000fe400078e02ff */
[----:B------:R-:W-:Y:S02]  /*93c0*/  IMAD R13, R32, R40, R13 ;  /* 0x00000028200d7224 */ /* 0x000fe400078e020d */
[C---:B------:R-:W-:Y:S01]  /*93d0*/  IMAD R30, R38.reuse, R34, RZ ;  /* 0x00000022261e7224 */ /* 0x040fe200078e02ff */
[----:B------:R-:W-:Y:S01]  /*93e0*/  I2IP.S8.S32.SAT R34, R11, R10, RZ ;  /* 0x0000000a0b227239 */ /* 0x000fe200000014ff */
[----:B------:R-:W-:Y:S01]  /*93f0*/  IMAD R16, R38, R16, RZ ;  /* 0x0000001026107224 */ /* 0x000fe200078e02ff */
[----:B------:R-:W-:Y:S01]  /*9400*/  SHF.R.S32.HI R10, RZ, 0x18, R61 ;  /* 0x00000018ff0a7819 */ /* 0x000fe2000001143d */
[----:B------:R-:W-:Y:S01]  /*9410*/  IMAD R14, R6, R40, R14 ;  /* 0x00000028060e7224 */ /* 0x000fe200078e020e */
[----:B------:R-:W-:Y:S01]  /*9420*/  I2IP.S8.S32.SAT R61, R9, R8, R34 ;  /* 0x00000008093d7239 */ /* 0x000fe20000001422 */
[----:B------:R-:W-:Y:S01]  /*9430*/  IMAD R17, R38, R17, RZ ;  /* 0x0000001126117224 */ /* 0x000fe200078e02ff */
[----:B------:R-:W-:Y:S01]  /*9440*/  SHF.R.S32.HI R11, RZ, 0x18, R60 ;  /* 0x00000018ff0b7819 */ /* 0x000fe2000001143c */
[----:B------:R-:W-:Y:S01]  /*9450*/  IMAD R15, R42, R40, R15 ;  /* 0x000000282a0f7224 */ /* 0x000fe200078e020f */
[----:B------:R-:W-:Y:S01]  /*9460*/  I2IP.S8.S32.SAT R60, R5, R4, R33 ;  /* 0x00000004053c7239 */ /* 0x000fe20000001421 */
[C---:B------:R-:W-:Y:S01]  /*9470*/  IMAD R18, R38.reuse, R18, RZ ;  /* 0x0000001226127224 */ /* 0x040fe200078e02ff */
[----:B------:R-:W-:Y:S01]  /*9480*/  SHF.R.S32.HI R5, RZ, 0x18, R58 ;  /* 0x00000018ff057819 */ /* 0x000fe2000001143a */
[----:B------:R-:W-:Y:S01]  /*9490*/  IMAD R16, R7, R40, R16 ;  /* 0x0000002807107224 */ /* 0x000fe200078e0210 */
[----:B------:R-:W-:Y:S01]  /*94a0*/  I2IP.S8.S32.SAT R14, R15, R14, RZ ;  /* 0x0000000e0f0e7239 */ /* 0x000fe200000014ff */
[----:B------:R-:W-:Y:S01]  /*94b0*/  IMAD R19, R38, R19, RZ ;  /* 0x0000001326137224 */ /* 0x000fe200078e02ff */
[----:B------:R-:W-:Y:S01]  /*94c0*/  SHF.R.S32.HI R7, RZ, 0x18, R48 ;  /* 0x00000018ff077819 */ /* 0x000fe20000011430 */
[----:B------:R-:W-:Y:S01]  /*94d0*/  IMAD R17, R10, R40, R17 ;  /* 0x000000280a117224 */ /* 0x000fe200078e0211 */
[----:B------:R-:W-:Y:S01]  /*94e0*/  I2IP.S8.S32.SAT R62, R13, R12, R14 ;  /* 0x0000000c0d3e7239 */ /* 0x000fe2000000140e */
[-C--:B------:R-:W-:Y:S01]  /*94f0*/  IMAD R18, R11, R40.reuse, R18 ;  /* 0x000000280b127224 */ /* 0x080fe200078e0212 */
[----:B------:R-:W-:Y:S01]  /*9500*/  SHF.R.S32.HI R6, RZ, 0x18, R57 ;  /* 0x00000018ff067819 */ /* 0x000fe20000011439 */
[----:B------:R-:W-:Y:S02]  /*9510*/  IMAD.MOV.U32 R4, RZ, RZ, R59 ;  /* 0x000000ffff047224 */ /* 0x000fe400078e003b */
[-C--:B------:R-:W-:Y:S02]  /*9520*/  IMAD R19, R43, R40.reuse, R19 ;  /* 0x000000282b137224 */ /* 0x080fe400078e0213 */
[----:B------:R-:W-:Y:S01]  /*9530*/  IMAD R0, R4, R40, R0 ;  /* 0x0000002804007224 */ /* 0x000fe200078e0200 */
[----:B------:R-:W-:Y:S01]  /*9540*/  MOV R4, R56 ;  /* 0x0000003800047202 */ /* 0x000fe20000000f00 */
[----:B------:R-:W-:Y:S01]  /*9550*/  IMAD R23, R38, R23, RZ ;  /* 0x0000001726177224 */ /* 0x000fe200078e02ff */
[----:B------:R-:W-:Y:S01]  /*9560*/  I2IP.S8.S32.SAT R18, R19, R18, RZ ;  /* 0x0000001213127239 */ /* 0x000fe200000014ff */
[-C--:B------:R-:W-:Y:S01]  /*9570*/  IMAD R2, R5, R40.reuse, R2 ;  /* 0x0000002805027224 */ /* 0x080fe200078e0202 */
[----:B------:R-:W-:Y:S01]  /*9580*/  SHF.R.S32.HI R5, RZ, 0x18, R55 ;  /* 0x00000018ff057819 */ /* 0x000fe20000011437 */
[----:B------:R-:W-:Y:S01]  /*9590*/  IMAD R3, R6, R40, R3 ;  /* 0x0000002806037224 */ /* 0x000fe200078e0203 */
[----:B------:R-:W-:Y:S01]  /*95a0*/  I2IP.S8.S32.SAT R63, R17, R16, R18 ;  /* 0x00000010113f7239 */ /* 0x000fe20000001412 */
[-C--:B------:R-:W-:Y:S01]  /*95b0*/  IMAD R23, R44, R40.reuse, R23 ;  /* 0x000000282c177224 */ /* 0x080fe200078e0217 */
[----:B------:R-:W-:Y:S01]  /*95c0*/  SHF.R.S32.HI R6, RZ, 0x18, R54 ;  /* 0x00000018ff067819 */ /* 0x000fe20000011436 */
[-C--:B------:R-:W-:Y:S01]  /*95d0*/  IMAD R20, R4, R40.reuse, R20 ;  /* 0x0000002804147224 */ /* 0x080fe200078e0214 */
[----:B------:R-:W-:Y:S01]  /*95e0*/  MOV R4, R53 ;  /* 0x0000003500047202 */ /* 0x000fe20000000f00 */
[----:B------:R1:W-:Y:S01]  /*95f0*/  STS.128 [R69+UR44+0x5200], R60 ;  /* 0x0052003c45007988 */ /* 0x0003e20008000c2c */
[----:B------:R-:W-:Y:S01]  /*9600*/  IMAD R27, R38, R27, RZ ;  /* 0x0000001b261b7224 */ /* 0x000fe200078e02ff */
[----:B------:R-:W-:Y:S01]  /*9610*/  I2IP.S8.S32.SAT R3, R23, R3, RZ ;  /* 0x0000000317037239 */ /* 0x000fe200000014ff */
[-C--:B------:R-:W-:Y:S01]  /*9620*/  IMAD R21, R5, R40.reuse, R21 ;  /* 0x0000002805157224 */ /* 0x080fe200078e0215 */
[----:B------:R-:W-:Y:S01]  /*9630*/  SHF.R.S32.HI R5, RZ, 0x18, R52 ;  /* 0x00000018ff057819 */ /* 0x000fe20000011434 */
[-C--:B------:R-:W-:Y:S01]  /*9640*/  IMAD R22, R6, R40.reuse, R22 ;  /* 0x0000002806167224 */ /* 0x080fe200078e0216 */
[----:B------:R-:W-:Y:S01]  /*9650*/  SHF.R.S32.HI R6, RZ, 0x18, R49 ;  /* 0x00000018ff067819 */ /* 0x000fe20000011431 */
[-C--:B------:R-:W-:Y:S02]  /*9660*/  IMAD R27, R45, R40.reuse, R27 ;  /* 0x000000282d1b7224 */ /* 0x080fe400078e021b */
[-C--:B------:R-:W-:Y:S01]  /*9670*/  IMAD R24, R4, R40.reuse, R24 ;  /* 0x0000002804187224 */ /* 0x080fe200078e0218 */
[----:B------:R-:W-:Y:S01]  /*9680*/  SHF.R.S32.HI R4, RZ, 0x18, R51 ;  /* 0x00000018ff047819 */ /* 0x000fe20000011433 */
[----:B------:R-:W-:Y:S01]  /*9690*/  IMAD R25, R5, R40, R25 ;  /* 0x0000002805197224 */ /* 0x000fe200078e0219 */
[----:B------:R-:W-:Y:S01]  /*96a0*/  MOV R5, R50 ;  /* 0x0000003200057202 */ /* 0x000fe20000000f00 */
[----:B------:R-:W-:Y:S02]  /*96b0*/  IMAD R31, R38, R31, RZ ;  /* 0x0000001f261f7224 */ /* 0x000fe400078e02ff */
[----:B------:R-:W-:Y:S01]  /*96c0*/  IMAD R26, R4, R40, R26 ;  /* 0x00000028041a7224 */ /* 0x000fe200078e021a */
[----:B------:R-:W-:Y:S01]  /*96d0*/  I2IP.S8.S32.SAT R4, R2, R0, R3 ;  /* 0x0000000002047239 */ /* 0x000fe20000001403 */
[-C--:B------:R-:W-:Y:S02]  /*96e0*/  IMAD R31, R46, R40.reuse, R31 ;  /* 0x000000282e1f7224 */ /* 0x080fe400078e021f */
[----:B------:R-:W-:Y:S01]  /*96f0*/  IMAD R28, R5, R40, R28 ;  /* 0x00000028051c7224 */ /* 0x000fe200078e021c */
[----:B------:R-:W-:Y:S01]  /*9700*/  I2IP.S8.S32.SAT R5, R27, R22, RZ ;  /* 0x000000161b057239 */ /* 0x000fe200000014ff */
[----:B------:R-:W-:Y:S01]  /*9710*/  IMAD R29, R6, R40, R29 ;  /* 0x00000028061d7224 */ /* 0x000fe200078e021d */
[----:B------:R-:W-:Y:S01]  /*9720*/  I2IP.S8.S32.SAT R6, R31, R26, RZ ;  /* 0x0000001a1f067239 */ /* 0x000fe200000014ff */
[----:B------:R-:W-:Y:S01]  /*9730*/  IMAD R35, R38, R35, RZ ;  /* 0x0000002326237224 */ /* 0x000fe200078e02ff */
[----:B------:R-:W-:Y:S01]  /*9740*/  I2IP.S8.S32.SAT R5, R21, R20, R5 ;  /* 0x0000001415057239 */ /* 0x000fe20000001405 */
[----:B------:R-:W-:Y:S01]  /*9750*/  IMAD R30, R7, R40, R30 ;  /* 0x00000028071e7224 */ /* 0x000fe200078e021e */
[----:B------:R-:W-:Y:S01]  /*9760*/  I2IP.S8.S32.SAT R6, R25, R24, R6 ;  /* 0x0000001819067239 */ /* 0x000fe20000001406 */
[----:B------:R-:W-:Y:S05]  /*9770*/  IMAD R35, R47, R40, R35 ;  /* 0x000000282f237224 */ /* 0x000fea00078e0223 */
[----:B------:R-:W-:Y:S04]  /*9780*/  I2IP.S8.S32.SAT R7, R35, R30, RZ ;  /* 0x0000001e23077239 */ /* 0x000fe800000014ff */
[----:B------:R-:W-:Y:S05]  /*9790*/  I2IP.S8.S32.SAT R7, R29, R28, R7 ;  /* 0x0000001c1d077239 */ /* 0x000fea0000001407 */
        /* <DEDUP_REMOVED lines=18> */
.L_x_131:
[----:B------:R-:W-:Y:S05]  /*98c0*/  BSYNC.RECONVERGENT B0 ;  /* 0x0000000000007941 */ /* 0x000fea0003800200 */
.L_x_130:
[----:B------:R-:W-:Y:S01]  /*98d0*/  R2UR UR5, R76 ;  /* 0x000000004c0572ca */ /* 0x000fe200000e0000 */
[----:B------:R-:W-:Y:S01]  /*98e0*/  BAR.SYNC.DEFER_BLOCKING 0x1, 0x80 ;  /* 0x0042000000007b1d */ /* 0x000fe20000010000 */
[----:B------:R-:W-:Y:S01]  /*98f0*/  R2UR UR4, R77 ;  /* 0x000000004d0472ca */ /* 0x000fe200000e0000 */
[----:B------:R-:W-:Y:S01]  /*9900*/  UISETP.NE.AND UP0, UPT, UR46, URZ, UPT ;  /* 0x000000ff2e00728c */ /* 0x000fe2000bf05270 */
[----:B------:R-:W-:Y:S02]  /*9910*/  ISETP.NE.AND P0, PT, R79, 0x2, PT ;  /* 0x000000024f00780c */ /* 0x000fe40003f05270 */
[----:B------:R-:W-:Y:S02]  /*9920*/  ISETP.NE.AND P1, PT, R36, 0x4, PT ;  /* 0x000000042400780c */ /* 0x000fe40003f25270 */
[----:B------:R-:W-:Y:S02]  /*9930*/  SEL R2, RZ, 0x1, P0 ;  /* 0x00000001ff027807 */ /* 0x000fe40000000000 */
[----:B------:R-:W-:Y:S02]  /*9940*/  SEL R0, RZ, 0x1, P1 ;  /* 0x00000001ff007807 */ /* 0x000fe40000800000 */
[----:B------:R-:W-:Y:S01]  /*9950*/  LOP3.LUT R83, R83, R2, RZ, 0x3c, !PT ;  /* 0x0000000253537212 */ /* 0x000fe200078e3cff */
[----:B------:R-:W-:Y:S01]  /*9960*/  UIADD3 UR31, UPT, UPT, UR37, UR5, URZ ;  /* 0x00000005251f7290 */ /* 0x000fe2000fffe0ff */
[----:B------:R-:W-:Y:S01]  /*9970*/  LOP3.LUT R84, R84, R0, RZ, 0x3c, !PT ;  /* 0x0000000054547212 */ /* 0x000fe200078e3cff */
[----:B------:R-:W-:Y:S01]  /*9980*/  UIADD3 UR30, UPT, UPT, UR38, UR4, URZ ;  /* 0x00000004261e7290 */ /* 0x000fe2000fffe0ff */
[----:B------:R-:W-:Y:S02]  /*9990*/  SEL R79, R79, RZ, P0 ;  /* 0x000000ff4f4f7207 */ /* 0x000fe40000000000 */
[----:B------:R-:W-:Y:S01]  /*99a0*/  SEL R36, R36, RZ, P1 ;  /* 0x000000ff24247207 */ /* 0x000fe20000800000 */
[----:B------:R-:W-:Y:S01]  /*99b0*/  UMOV UR36, UR59 ;  /* 0x0000003b00247c82 */ /* 0x000fe20008000000 */
[----:B------:R-:W-:Y:S07]  /*99c0*/  BRA.U UP0, `(.L_x_132) ;  /* 0xffffffb900c47547 */ /* 0x000fee000b83ffff */
[----:B------:R-:W-:Y:S05]  /*99d0*/  EXIT ;  /* 0x000000000000794d */ /* 0x000fea0003800000 */
.L_x_24:
[----:B---3--:R3:W4:Y:S02]  /*99e0*/  SYNCS.PHASECHK.TRANS64.TRYWAIT P0, [R0+URZ+0x110], R2 ;  /* 0x00011002000075a7 */ /* 0x00872400080011ff */
[----:B----4-:R-:W-:Y:S05]  /*99f0*/  @!P0 NANOSLEEP.SYNCS 0x989680 ;  /* 0x009896800000895d */ /* 0x010fea0003900000 */
[----:B------:R-:W4:Y:S02]  /*9a00*/  @!P0 SYNCS.PHASECHK.TRANS64 P0, [R0+URZ+0x110], R2 ;  /* 0x00011002000085a7 */ /* 0x000f2400080010ff */
[----:B----4-:R-:W-:Y:S05]  /*9a10*/  @!P0 BRA `(.L_x_24) ;  /* 0xfffffffc00f08947 */ /* 0x010fea000383ffff */
[----:B------:R-:W-:Y:S05]  /*9a20*/  BRA `(.L_x_133) ;  /* 0xffffff7c00f47947 */ /* 0x000fea000383ffff */
.L_x_27:
[----:B--2---:R-:W-:-:S07]  /*9a30*/  MOV R0, UR33 ;  /* 0x0000002100007c02 */ /* 0x004fce0008000f00 */
.L_x_134:
[----:B--2---:R2:W3:Y:S02]  /*9a40*/  SYNCS.PHASECHK.TRANS64.TRYWAIT P0, [R0+URZ+0x28], R3 ;  /* 0x00002803000075a7 */ /* 0x0044e400080011ff */
[----:B---3--:R-:W-:Y:S05]  /*9a50*/  @!P0 NANOSLEEP.SYNCS 0x989680 ;  /* 0x009896800000895d */ /* 0x008fea0003900000 */
[----:B------:R-:W3:Y:S02]  /*9a60*/  @!P0 SYNCS.PHASECHK.TRANS64 P0, [R0+URZ+0x28], R3 ;  /* 0x00002803000085a7 */ /* 0x000ee400080010ff */
[----:B---3--:R-:W-:Y:S05]  /*9a70*/  @!P0 BRA `(.L_x_134) ;  /* 0xfffffffc00f08947 */ /* 0x008fea000383ffff */
[----:B------:R-:W-:Y:S05]  /*9a80*/  BRA `(.L_x_26) ;  /* 0xffffff80003c7947 */ /* 0x000fea000383ffff */
.L_x_34:
[----:B-1----:R-:W-:-:S07]  /*9a90*/  MOV R0, UR17 ;  /* 0x0000001100007c02 */ /* 0x002fce0008000f00 */
.L_x_135:
[----:B-1----:R1:W2:Y:S02]  /*9aa0*/  SYNCS.PHASECHK.TRANS64.TRYWAIT P0, [R0+URZ+0x28], R3 ;  /* 0x00002803000075a7 */ /* 0x0022a400080011ff */
[----:B--2---:R-:W-:Y:S05]  /*9ab0*/  @!P0 NANOSLEEP.SYNCS 0x989680 ;  /* 0x009896800000895d */ /* 0x004fea0003900000 */
[----:B------:R-:W2:Y:S02]  /*9ac0*/  @!P0 SYNCS.PHASECHK.TRANS64 P0, [R0+URZ+0x28], R3 ;  /* 0x00002803000085a7 */ /* 0x000ea400080010ff */
[----:B--2---:R-:W-:Y:S05]  /*9ad0*/  @!P0 BRA `(.L_x_135) ;  /* 0xfffffffc00f08947 */ /* 0x004fea000383ffff */
[----:B------:R-:W-:Y:S05]  /*9ae0*/  BRA `(.L_x_33) ;  /* 0xffffff8000f87947 */ /* 0x000fea000383ffff */
.L_x_39:
[----:B-1----:R1:W2:Y:S02]  /*9af0*/  SYNCS.PHASECHK.TRANS64.TRYWAIT P0, [R3+URZ+0xa0], R0 ;  /* 0x0000a000030075a7 */ /* 0x0022a400080011ff */
[----:B--2---:R-:W-:Y:S05]  /*9b00*/  @!P0 NANOSLEEP.SYNCS 0x989680 ;  /* 0x009896800000895d */ /* 0x004fea0003900000 */
[----:B------:R-:W2:Y:S02]  /*9b10*/  @!P0 SYNCS.PHASECHK.TRANS64 P0, [R3+URZ+0xa0], R0 ;  /* 0x0000a000030085a7 */ /* 0x000ea400080010ff */
[----:B--2---:R-:W-:Y:S05]  /*9b20*/  @!P0 BRA `(.L_x_39) ;  /* 0xfffffffc00f08947 */ /* 0x004fea000383ffff */
[----:B------:R-:W-:Y:S05]  /*9b30*/  BRA `(.L_x_136) ;  /* 0xffffff84009c7947 */ /* 0x000fea000383ffff */
.L_x_43:
[----:B------:R-:W-:-:S07]  /*9b40*/  MOV R0, UR4 ;  /* 0x0000000400007c02 */ /* 0x000fce0008000f00 */
.L_x_137:
[----:B-1----:R1:W2:Y:S02]  /*9b50*/  SYNCS.PHASECHK.TRANS64.TRYWAIT P0, [R0+URZ], R2 ;  /* 0x00000002000075a7 */ /* 0x0022a400080011ff */
[----:B--2---:R-:W-:Y:S05]  /*9b60*/  @!P0 NANOSLEEP.SYNCS 0x989680 ;  /* 0x009896800000895d */ /* 0x004fea0003900000 */
[----:B------:R-:W2:Y:S02]  /*9b70*/  @!P0 SYNCS.PHASECHK.TRANS64 P0, [R0+URZ], R2 ;  /* 0x00000002000085a7 */ /* 0x000ea400080010ff */
[----:B--2---:R-:W-:Y:S05]  /*9b80*/  @!P0 BRA `(.L_x_137) ;  /* 0xfffffffc00f08947 */ /* 0x004fea000383ffff */
[----:B------:R-:W-:Y:S05]  /*9b90*/  BRA `(.L_x_138) ;  /* 0xffffff8c00487947 */ /* 0x000fea000383ffff */
.L_x_44:
[----:B------:R-:W-:-:S07]  /*9ba0*/  MOV R0, UR5 ;  /* 0x0000000500007c02 */ /* 0x000fce0008000f00 */
.L_x_139:
[----:B-1----:R1:W2:Y:S02]  /*9bb0*/  SYNCS.PHASECHK.TRANS64.TRYWAIT P0, [R0+URZ], R3 ;  /* 0x00000003000075a7 */ /* 0x0022a400080011ff */
[----:B--2---:R-:W-:Y:S05]  /*9bc0*/  @!P0 NANOSLEEP.SYNCS 0x989680 ;  /* 0x009896800000895d */ /* 0x004fea0003900000 */
[----:B------:R-:W2:Y:S02]  /*9bd0*/  @!P0 SYNCS.PHASECHK.TRANS64 P0, [R0+URZ], R3 ;  /* 0x00000003000085a7 */ /* 0x000ea400080010ff */
[----:B--2---:R-:W-:Y:S05]  /*9be0*/  @!P0 BRA `(.L_x_139) ;  /* 0xfffffffc00f08947 */ /* 0x004fea000383ffff */
[----:B------:R-:W-:Y:S05]  /*9bf0*/  BRA `(.L_x_140) ;  /* 0xffffff8c00547947 */ /* 0x000fea000383ffff */
.L_x_45:
[----:B------:R-:W-:-:S07]  /*9c00*/  MOV R0, UR5 ;  /* 0x0000000500007c02 */ /* 0x000fce0008000f00 */
.L_x_141:
[----:B-1----:R1:W2:Y:S02]  /*9c10*/  SYNCS.PHASECHK.TRANS64.TRYWAIT P0, [R0+URZ], R3 ;  /* 0x00000003000075a7 */ /* 0x0022a400080011ff */
[----:B--2---:R-:W-:Y:S05]  /*9c20*/  @!P0 NANOSLEEP.SYNCS 0x989680 ;  /* 0x009896800000895d */ /* 0x004fea0003900000 */
[----:B------:R-:W2:Y:S02]  /*9c30*/  @!P0 SYNCS.PHASECHK.TRANS64 P0, [R0+URZ], R3 ;  /* 0x00000003000085a7 */ /* 0x000ea400080010ff */
[----:B--2---:R-:W-:Y:S05]  /*9c40*/  @!P0 BRA `(.L_x_141) ;  /* 0xfffffffc00f08947 */ /* 0x004fea000383ffff */
[----:B------:R-:W-:Y:S05]  /*9c50*/  BRA `(.L_x_142) ;  /* 0xffffff8c00607947 */ /* 0x000fea000383ffff */
.L_x_46:
[----:B------:R-:W-:-:S07]  /*9c60*/  MOV R0, UR5 ;  /* 0x0000000500007c02 */ /* 0x000fce0008000f00 */
.L_x_143:
[----:B-1----:R1:W2:Y:S02]  /*9c70*/  SYNCS.PHASECHK.TRANS64.TRYWAIT P0, [R0+URZ], R3 ;  /* 0x00000003000075a7 */ /* 0x0022a400080011ff */
[----:B--2---:R-:W-:Y:S05]  /*9c80*/  @!P0 NANOSLEEP.SYNCS 0x989680 ;  /* 0x009896800000895d */ /* 0x004fea0003900000 */
[----:B------:R-:W2:Y:S02]  /*9c90*/  @!P0 SYNCS.PHASECHK.TRANS64 P0, [R0+URZ], R3 ;  /* 0x00000003000085a7 */ /* 0x000ea400080010ff */
[----:B--2---:R-:W-:Y:S05]  /*9ca0*/  @!P0 BRA `(.L_x_143) ;  /* 0xfffffffc00f08947 */ /* 0x004fea000383ffff */
[----:B------:R-:W-:Y:S05]  /*9cb0*/  BRA `(.L_x_144) ;  /* 0xffffff8c006c7947 */ /* 0x000fea000383ffff */
.L_x_49:
[----:B--2---:R2:W3:Y:S02]  /*9cc0*/  SYNCS.PHASECHK.TRANS64.TRYWAIT P0, [R2+URZ+0x100], R4 ;  /* 0x00010004020075a7 */ /* 0x0044e400080011ff */
[----:B---3--:R-:W-:Y:S05]  /*9cd0*/  @!P0 NANOSLEEP.SYNCS 0x989680 ;  /* 0x009896800000895d */ /* 0x008fea0003900000 */
[----:B------:R-:W3:Y:S02]  /*9ce0*/  @!P0 SYNCS.PHASECHK.TRANS64 P0, [R2+URZ+0x100], R4 ;  /* 0x00010004020085a7 */ /* 0x000ee400080010ff */
[----:B---3--:R-:W-:Y:S05]  /*9cf0*/  @!P0 BRA `(.L_x_49) ;  /* 0xfffffffc00f08947 */ /* 0x008fea000383ffff */
[----:B------:R-:W-:Y:S05]  /*9d00*/  BRA `(.L_x_145) ;  /* 0xffffff8c00c87947 */ /* 0x000fea000383ffff */
.L_x_50:
[----:B------:R-:W-:-:S07]  /*9d10*/  MOV R2, UR4 ;  /* 0x0000000400027c02 */ /* 0x000fce0008000f00 */
.L_x_146:
[----:B--2---:R2:W3:Y:S02]  /*9d20*/  SYNCS.PHASECHK.TRANS64.TRYWAIT P0, [R2+URZ+0xb0], R5 ;  /* 0x0000b005020075a7 */ /* 0x0044e400080011ff */
[----:B---3--:R-:W-:Y:S05]  /*9d30*/  @!P0 NANOSLEEP.SYNCS 0x989680 ;  /* 0x009896800000895d */ /* 0x008fea0003900000 */
[----:B------:R-:W3:Y:S02]  /*9d40*/  @!P0 SYNCS.PHASECHK.TRANS64 P0, [R2+URZ+0xb0], R5 ;  /* 0x0000b005020085a7 */ /* 0x000ee400080010ff */
[----:B---3--:R-:W-:Y:S05]  /*9d50*/  @!P0 BRA `(.L_x_146) ;  /* 0xfffffffc00f08947 */ /* 0x008fea000383ffff */
[----:B------:R-:W-:Y:S05]  /*9d60*/  BRA `(.L_x_147) ;  /* 0xffffff8c00d87947 */ /* 0x000fea000383ffff */
.L_x_51:
[----:B--2---:R2:W3:Y:S02]  /*9d70*/  SYNCS.PHASECHK.TRANS64.TRYWAIT P1, [R2+URZ+0xa0], R4 ;  /* 0x0000a004020075a7 */ /* 0x0044e400080211ff */
[----:B---3--:R-:W-:Y:S05]  /*9d80*/  @!P1 NANOSLEEP.SYNCS 0x989680 ;  /* 0x009896800000995d */ /* 0x008fea0003900000 */
[----:B------:R-:W3:Y:S02]  /*9d90*/  @!P1 SYNCS.PHASECHK.TRANS64 P1, [R2+URZ+0xa0], R4 ;  /* 0x0000a004020095a7 */ /* 0x000ee400080210ff */
[----:B---3--:R-:W-:Y:S05]  /*9da0*/  @!P1 BRA `(.L_x_51) ;  /* 0xfffffffc00f09947 */ /* 0x008fea000383ffff */
[----:B------:R-:W-:Y:S05]  /*9db0*/  BRA `(.L_x_148) ;  /* 0xffffff9000087947 */ /* 0x000fea000383ffff */
.L_x_54:
[----:B------:R-:W-:-:S07]  /*9dc0*/  MOV R0, UR4 ;  /* 0x0000000400007c02 */ /* 0x000fce0008000f00 */
.L_x_149:
[----:B--2---:R2:W3:Y:S02]  /*9dd0*/  SYNCS.PHASECHK.TRANS64.TRYWAIT P0, [R0+URZ+0xb0], R2 ;  /* 0x0000b002000075a7 */ /* 0x0044e400080011ff */
[----:B---3--:R-:W-:Y:S05]  /*9de0*/  @!P0 NANOSLEEP.SYNCS 0x989680 ;  /* 0x009896800000895d */ /* 0x008fea0003900000 */
[----:B------:R-:W3:Y:S02]  /*9df0*/  @!P0 SYNCS.PHASECHK.TRANS64 P0, [R0+URZ+0xb0], R2 ;  /* 0x0000b002000085a7 */ /* 0x000ee400080010ff */
[----:B---3--:R-:W-:Y:S05]  /*9e00*/  @!P0 BRA `(.L_x_149) ;  /* 0xfffffffc00f08947 */ /* 0x008fea000383ffff */
[----:B------:R-:W-:Y:S05]  /*9e10*/  BRA `(.L_x_53) ;  /* 0xffffff90005c7947 */ /* 0x000fea000383ffff */
.L_x_61:
[----:B-1----:R1:W2:Y:S02]  /*9e20*/  SYNCS.PHASECHK.TRANS64.TRYWAIT P1, [R0+URZ+0xa0], R2 ;  /* 0x0000a002000075a7 */ /* 0x0022a400080211ff */
[----:B--2---:R-:W-:Y:S05]  /*9e30*/  @!P1 NANOSLEEP.SYNCS 0x989680 ;  /* 0x009896800000995d */ /* 0x004fea0003900000 */
[----:B------:R-:W2:Y:S02]  /*9e40*/  @!P1 SYNCS.PHASECHK.TRANS64 P1, [R0+URZ+0xa0], R2 ;  /* 0x0000a002000095a7 */ /* 0x000ea400080210ff */
[----:B--2---:R-:W-:Y:S05]  /*9e50*/  @!P1 BRA `(.L_x_61) ;  /* 0xfffffffc00f09947 */ /* 0x004fea000383ffff */
[----:B------:R-:W-:Y:S05]  /*9e60*/  BRA `(.L_x_150) ;  /* 0xffffff9400d07947 */ /* 0x000fea000383ffff */
.L_x_62:
[----:B------:R-:W-:-:S07]  /*9e70*/  MOV R2, UR31 ;  /* 0x0000001f00027c02 */ /* 0x000fce0008000f00 */
.L_x_151:
[----:B-1----:R1:W2:Y:S02]  /*9e80*/  SYNCS.PHASECHK.TRANS64.TRYWAIT P0, [R2+URZ+0xe0], R0 ;  /* 0x0000e000020075a7 */ /* 0x0022a400080011ff */
[----:B--2---:R-:W-:Y:S05]  /*9e90*/  @!P0 NANOSLEEP.SYNCS 0x989680 ;  /* 0x009896800000895d */ /* 0x004fea0003900000 */
[----:B------:R-:W2:Y:S02]  /*9ea0*/  @!P0 SYNCS.PHASECHK.TRANS64 P0, [R2+URZ+0xe0], R0 ;  /* 0x0000e000020085a7 */ /* 0x000ea400080010ff */
[----:B--2---:R-:W-:Y:S05]  /*9eb0*/  @!P0 BRA `(.L_x_151) ;  /* 0xfffffffc00f08947 */ /* 0x004fea000383ffff */
[----:B------:R-:W-:Y:S05]  /*9ec0*/  BRA `(.L_x_152) ;  /* 0xffffff9800207947 */ /* 0x000fea000383ffff */
.L_x_65:
[----:B------:R-:W-:Y:S07]  /*9ed0*/  MOV R0, UR5 ;  /* 0x0000000500007c02 */ /* 0x000fee0008000f00 */
.L_x_153:
[----:B-1----:R1:W2:Y:S02]  /*9ee0*/  SYNCS.PHASECHK.TRANS64.TRYWAIT P0, [R0+URZ], R2 ;  /* 0x00000002000075a7 */ /* 0x0022a400080011ff */
[----:B--2---:R-:W-:Y:S05]  /*9ef0*/  @!P0 NANOSLEEP.SYNCS 0x989680 ;  /* 0x009896800000895d */ /* 0x004fea0003900000 */
[----:B------:R-:W2:Y:S02]  /*9f00*/  @!P0 SYNCS.PHASECHK.TRANS64 P0, [R0+URZ], R2 ;  /* 0x00000002000085a7 */ /* 0x000ea400080010ff */
[----:B--2---:R-:W-:Y:S05]  /*9f10*/  @!P0 BRA `(.L_x_153) ;  /* 0xfffffffc00f08947 */ /* 0x004fea000383ffff */
[----:B------:R-:W-:Y:S05]  /*9f20*/  BRA `(.L_x_64) ;  /* 0xffffff98003c7947 */ /* 0x000fea000383ffff */
.L_x_68:
[----:B------:R-:W-:-:S07]  /*9f30*/  MOV R0, UR4 ;  /* 0x0000000400007c02 */ /* 0x000fce0008000f00 */
.L_x_154:
[----:B--2---:R2:W4:Y:S02]  /*9f40*/  SYNCS.PHASECHK.TRANS64.TRYWAIT P0, [R0+URZ], R2 ;  /* 0x00000002000075a7 */ /* 0x00452400080011ff */
[----:B----4-:R-:W-:Y:S05]  /*9f50*/  @!P0 NANOSLEEP.SYNCS 0x989680 ;  /* 0x009896800000895d */ /* 0x010fea0003900000 */
[----:B------:R-:W4:Y:S02]  /*9f60*/  @!P0 SYNCS.PHASECHK.TRANS64 P0, [R0+URZ], R2 ;  /* 0x00000002000085a7 */ /* 0x000f2400080010ff */
[----:B----4-:R-:W-:Y:S05]  /*9f70*/  @!P0 BRA `(.L_x_154) ;  /* 0xfffffffc00f08947 */ /* 0x010fea000383ffff */
[----:B------:R-:W-:Y:S05]  /*9f80*/  BRA `(.L_x_155) ;  /* 0xffffff9c00187947 */ /* 0x000fea000383ffff */
.L_x_69:
[----:B------:R-:W-:-:S07]  /*9f90*/  MOV R0, UR5 ;  /* 0x0000000500007c02 */ /* 0x000fce0008000f00 */
.L_x_156:
[----:B-1----:R1:W2:Y:S02]  /*9fa0*/  SYNCS.PHASECHK.TRANS64.TRYWAIT P0, [R0+URZ], R3 ;  /* 0x00000003000075a7 */ /* 0x0022a400080011ff */
[----:B--2---:R-:W-:Y:S05]  /*9fb0*/  @!P0 NANOSLEEP.SYNCS 0x989680 ;  /* 0x009896800000895d */ /* 0x004fea0003900000 */
[----:B------:R-:W2:Y:S02]  /*9fc0*/  @!P0 SYNCS.PHASECHK.TRANS64 P0, [R0+URZ], R3 ;  /* 0x00000003000085a7 */ /* 0x000ea400080010ff */
[----:B--2---:R-:W-:Y:S05]  /*9fd0*/  @!P0 BRA `(.L_x_156) ;  /* 0xfffffffc00f08947 */ /* 0x004fea000383ffff */
[----:B------:R-:W-:Y:S05]  /*9fe0*/  BRA `(.L_x_157) ;  /* 0xffffff9c00247947 */ /* 0x000fea000383ffff */
.L_x_70:
[----:B------:R-:W-:-:S07]  /*9ff0*/  MOV R0, UR5 ;  /* 0x0000000500007c02 */ /* 0x000fce0008000f00 */
.L_x_158:
[----:B-1----:R1:W2:Y:S02]  /*a000*/  SYNCS.PHASECHK.TRANS64.TRYWAIT P0, [R0+URZ], R3 ;  /* 0x00000003000075a7 */ /* 0x0022a400080011ff */
[----:B--2---:R-:W-:Y:S05]  /*a010*/  @!P0 NANOSLEEP.SYNCS 0x989680 ;  /* 0x009896800000895d */ /* 0x004fea0003900000 */
[----:B------:R-:W2:Y:S02]  /*a020*/  @!P0 SYNCS.PHASECHK.TRANS64 P0, [R0+URZ], R3 ;  /* 0x00000003000085a7 */ /* 0x000ea400080010ff */
[----:B--2---:R-:W-:Y:S05]  /*a030*/  @!P0 BRA `(.L_x_158) ;  /* 0xfffffffc00f08947 */ /* 0x004fea000383ffff */
[----:B------:R-:W-:Y:S05]  /*a040*/  BRA `(.L_x_159) ;  /* 0xffffff9c00307947 */ /* 0x000fea000383ffff */
.L_x_71:
[----:B-1----:R-:W-:-:S07]  /*a050*/  MOV R0, UR4 ;  /* 0x0000000400007c02 */ /* 0x002fce0008000f00 */
.L_x_160:
[----:B-1----:R1:W2:Y:S02]  /*a060*/  SYNCS.PHASECHK.TRANS64.TRYWAIT P0, [R0+URZ], R2 ;  /* 0x00000002000075a7 */ /* 0x0022a400080011ff */
[----:B--2---:R-:W-:Y:S05]  /*a070*/  @!P0 NANOSLEEP.SYNCS 0x989680 ;  /* 0x009896800000895d */ /* 0x004fea0003900000 */
[----:B------:R-:W2:Y:S02]  /*a080*/  @!P0 SYNCS.PHASECHK.TRANS64 P0, [R0+URZ], R2 ;  /* 0x00000002000085a7 */ /* 0x000ea400080010ff */
[----:B--2---:R-:W-:Y:S05]  /*a090*/  @!P0 BRA `(.L_x_160) ;  /* 0xfffffffc00f08947 */ /* 0x004fea000383ffff */
[----:B------:R-:W-:Y:S05]  /*a0a0*/  BRA `(.L_x_161) ;  /* 0xffffff9c003c7947 */ /* 0x000fea000383ffff */
.L_x_76:
[----:B--2---:R2:W3:Y:S02]  /*a0b0*/  SYNCS.PHASECHK.TRANS64.TRYWAIT P0, [R8+URZ+0xa0], R0 ;  /* 0x0000a000080075a7 */ /* 0x0044e400080011ff */
[----:B---3--:R-:W-:Y:S05]  /*a0c0*/  @!P0 NANOSLEEP.SYNCS 0x989680 ;  /* 0x009896800000895d */ /* 0x008fea0003900000 */
[----:B------:R-:W3:Y:S02]  /*a0d0*/  @!P0 SYNCS.PHASECHK.TRANS64 P0, [R8+URZ+0xa0], R0 ;  /* 0x0000a000080085a7 */ /* 0x000ee400080010ff */
[----:B---3--:R-:W-:Y:S05]  /*a0e0*/  @!P0 BRA `(.L_x_76) ;  /* 0xfffffffc00f08947 */ /* 0x008fea000383ffff */
[----:B------:R-:W-:Y:S05]  /*a0f0*/  BRA `(.L_x_162) ;  /* 0xffffffa000707947 */ /* 0x000fea000383ffff */
.L_x_79:
[----:B--2---:R-:W-:Y:S07]  /*a100*/  MOV R0, UR21 ;  /* 0x0000001500007c02 */ /* 0x004fee0008000f00 */
.L_x_163:
[----:B--2---:R2:W3:Y:S02]  /*a110*/  SYNCS.PHASECHK.TRANS64.TRYWAIT P1, [R0+URZ+0x98], R2 ;  /* 0x00009802000075a7 */ /* 0x0044e400080211ff */
[----:B---3--:R-:W-:Y:S05]  /*a120*/  @!P1 NANOSLEEP.SYNCS 0x989680 ;  /* 0x009896800000995d */ /* 0x008fea0003900000 */
[----:B------:R-:W3:Y:S02]  /*a130*/  @!P1 SYNCS.PHASECHK.TRANS64 P1, [R0+URZ+0x98], R2 ;  /* 0x00009802000095a7 */ /* 0x000ee400080210ff */
[----:B---3--:R-:W-:Y:S05]  /*a140*/  @!P1 BRA `(.L_x_163) ;  /* 0xfffffffc00f09947 */ /* 0x008fea000383ffff */
[----:B------:R-:W-:Y:S05]  /*a150*/  BRA `(.L_x_78) ;  /* 0xffffffa400ec7947 */ /* 0x000fea000383ffff */
.L_x_82:
[----:B--2---:R-:W-:Y:S07]  /*a160*/  MOV R0, UR21 ;  /* 0x0000001500007c02 */ /* 0x004fee0008000f00 */
.L_x_164:
[----:B--2---:R2:W3:Y:S02]  /*a170*/  SYNCS.PHASECHK.TRANS64.TRYWAIT P0, [R0+URZ+0x70], R4 ;  /* 0x00007004000075a7 */ /* 0x0044e400080011ff */
[----:B---3--:R-:W-:Y:S05]  /*a180*/  @!P0 NANOSLEEP.SYNCS 0x989680 ;  /* 0x009896800000895d */ /* 0x008fea0003900000 */
[----:B------:R-:W3:Y:S02]  /*a190*/  @!P0 SYNCS.PHASECHK.TRANS64 P0, [R0+URZ+0x70], R4 ;  /* 0x00007004000085a7 */ /* 0x000ee400080010ff */
[----:B---3--:R-:W-:Y:S05]  /*a1a0*/  @!P0 BRA `(.L_x_164) ;  /* 0xfffffffc00f08947 */ /* 0x008fea000383ffff */
[----:B------:R-:W-:Y:S05]  /*a1b0*/  BRA `(.L_x_165) ;  /* 0xffffffa800447947 */ /* 0x000fea000383ffff */
.L_x_83:
[----:B------:R-:W-:Y:S07]  /*a1c0*/  MOV R0, UR21 ;  /* 0x0000001500007c02 */ /* 0x000fee0008000f00 */
.L_x_166:
[----:B--2---:R2:W3:Y:S02]  /*a1d0*/  SYNCS.PHASECHK.TRANS64.TRYWAIT P0, [R0+URZ+0x78], R4 ;  /* 0x00007804000075a7 */ /* 0x0044e400080011ff */
[----:B---3--:R-:W-:Y:S05]  /*a1e0*/  @!P0 NANOSLEEP.SYNCS 0x989680 ;  /* 0x009896800000895d */ /* 0x008fea0003900000 */
[----:B------:R-:W3:Y:S02]  /*a1f0*/  @!P0 SYNCS.PHASECHK.TRANS64 P0, [R0+URZ+0x78], R4 ;  /* 0x00007804000085a7 */ /* 0x000ee400080010ff */
[----:B---3--:R-:W-:Y:S05]  /*a200*/  @!P0 BRA `(.L_x_166) ;  /* 0xfffffffc00f08947 */ /* 0x008fea000383ffff */
[----:B------:R-:W-:Y:S05]  /*a210*/  BRA `(.L_x_167) ;  /* 0xffffffa800807947 */ /* 0x000fea000383ffff */
.L_x_84:
[----:B------:R-:W-:Y:S07]  /*a220*/  MOV R0, UR21 ;  /* 0x0000001500007c02 */ /* 0x000fee0008000f00 */
.L_x_168:
[----:B--2---:R2:W3:Y:S02]  /*a230*/  SYNCS.PHASECHK.TRANS64.TRYWAIT P0, [R0+URZ+0x80], R4 ;  /* 0x00008004000075a7 */ /* 0x0044e400080011ff */
[----:B---3--:R-:W-:Y:S05]  /*a240*/  @!P0 NANOSLEEP.SYNCS 0x989680 ;  /* 0x009896800000895d */ /* 0x008fea0003900000 */
[----:B------:R-:W3:Y:S02]  /*a250*/  @!P0 SYNCS.PHASECHK.TRANS64 P0, [R0+URZ+0x80], R4 ;  /* 0x00008004000085a7 */ /* 0x000ee400080010ff */
[----:B---3--:R-:W-:Y:S05]  /*a260*/  @!P0 BRA `(.L_x_168) ;  /* 0xfffffffc00f08947 */ /* 0x008fea000383ffff */
[----:B------:R-:W-:Y:S05]  /*a270*/  BRA `(.L_x_169) ;  /* 0xffffffa800c87947 */ /* 0x000fea000383ffff */
.L_x_85:
[----:B------:R-:W-:Y:S07]  /*a280*/  MOV R0, UR21 ;  /* 0x0000001500007c02 */ /* 0x000fee0008000f00 */
.L_x_170:
[----:B--2---:R2:W3:Y:S02]  /*a290*/  SYNCS.PHASECHK.TRANS64.TRYWAIT P0, [R0+URZ+0x88], R4 ;  /* 0x00008804000075a7 */ /* 0x0044e400080011ff */
[----:B---3--:R-:W-:Y:S05]  /*a2a0*/  @!P0 NANOSLEEP.SYNCS 0x989680 ;  /* 0x009896800000895d */ /* 0x008fea0003900000 */
[----:B------:R-:W3:Y:S02]  /*a2b0*/  @!P0 SYNCS.PHASECHK.TRANS64 P0, [R0+URZ+0x88], R4 ;  /* 0x00008804000085a7 */ /* 0x000ee400080010ff */
[----:B---3--:R-:W-:Y:S05]  /*a2c0*/  @!P0 BRA `(.L_x_170) ;  /* 0xfffffffc00f08947 */ /* 0x008fea000383ffff */
[----:B------:R-:W-:Y:S05]  /*a2d0*/  BRA `(.L_x_171) ;  /* 0xffffffac00147947 */ /* 0x000fea000383ffff */
.L_x_87:
[----:B------:R-:W-:-:S07]  /*a2e0*/  MOV R0, UR21 ;  /* 0x0000001500007c02 */ /* 0x000fce0008000f00 */
.L_x_172:
[----:B---3--:R3:W4:Y:S02]  /*a2f0*/  SYNCS.PHASECHK.TRANS64.TRYWAIT P0, [R0+URZ+0x70], R2 ;  /* 0x00007002000075a7 */ /* 0x00872400080011ff */
[----:B----4-:R-:W-:Y:S05]  /*a300*/  @!P0 NANOSLEEP.SYNCS 0x989680 ;  /* 0x009896800000895d */ /* 0x010fea0003900000 */
[----:B------:R-:W4:Y:S02]  /*a310*/  @!P0 SYNCS.PHASECHK.TRANS64 P0, [R0+URZ+0x70], R2 ;  /* 0x00007002000085a7 */ /* 0x000f2400080010ff */
[----:B----4-:R-:W-:Y:S05]  /*a320*/  @!P0 BRA `(.L_x_172) ;  /* 0xfffffffc00f08947 */ /* 0x010fea000383ffff */
[----:B------:R-:W-:Y:S05]  /*a330*/  BRA `(.L_x_173) ;  /* 0xffffffac008c7947 */ /* 0x000fea000383ffff */
.L_x_88:
[----:B---3--:R-:W-:-:S07]  /*a340*/  MOV R0, UR21 ;  /* 0x0000001500007c02 */ /* 0x008fce0008000f00 */
.L_x_174:
[----:B---3--:R3:W4:Y:S02]  /*a350*/  SYNCS.PHASECHK.TRANS64.TRYWAIT P0, [R0+URZ+0x78], R2 ;  /* 0x00007802000075a7 */ /* 0x00872400080011ff */
[----:B----4-:R-:W-:Y:S05]  /*a360*/  @!P0 NANOSLEEP.SYNCS 0x989680 ;  /* 0x009896800000895d */ /* 0x010fea0003900000 */
[----:B------:R-:W4:Y:S02]  /*a370*/  @!P0 SYNCS.PHASECHK.TRANS64 P0, [R0+URZ+0x78], R2 ;  /* 0x00007802000085a7 */ /* 0x000f2400080010ff */
[----:B----4-:R-:W-:Y:S05]  /*a380*/  @!P0 BRA `(.L_x_174) ;  /* 0xfffffffc00f08947 */ /* 0x010fea000383ffff */
[----:B------:R-:W-:Y:S05]  /*a390*/  BRA `(.L_x_175) ;  /* 0xffffffac007c7947 */ /* 0x000fea000383ffff */
.L_x_89:
[----:B---3--:R-:W-:-:S07]  /*a3a0*/  MOV R0, UR21 ;  /* 0x0000001500007c02 */ /* 0x008fce0008000f00 */
.L_x_176:
[----:B---3--:R3:W4:Y:S02]  /*a3b0*/  SYNCS.PHASECHK.TRANS64.TRYWAIT P0, [R0+URZ+0x80], R2 ;  /* 0x00008002000075a7 */ /* 0x00872400080011ff */
[----:B----4-:R-:W-:Y:S05]  /*a3c0*/  @!P0 NANOSLEEP.SYNCS 0x989680 ;  /* 0x009896800000895d */ /* 0x010fea0003900000 */
[----:B------:R-:W4:Y:S02]  /*a3d0*/  @!P0 SYNCS.PHASECHK.TRANS64 P0, [R0+URZ+0x80], R2 ;  /* 0x00008002000085a7 */ /* 0x000f2400080010ff */
[----:B----4-:R-:W-:Y:S05]  /*a3e0*/  @!P0 BRA `(.L_x_176) ;  /* 0xfffffffc00f08947 */ /* 0x010fea000383ffff */
[----:B------:R-:W-:Y:S05]  /*a3f0*/  BRA `(.L_x_177) ;  /* 0xffffffac006c7947 */ /* 0x000fea000383ffff */
.L_x_91:
[----:B-1----:R1:W2:Y:S02]  /*a400*/  SYNCS.PHASECHK.TRANS64.TRYWAIT P0, [R3+URZ+0xa0], R0 ;  /* 0x0000a000030075a7 */ /* 0x0022a400080011ff */
[----:B--2---:R-:W-:Y:S05]  /*a410*/  @!P0 NANOSLEEP.SYNCS 0x989680 ;  /* 0x009896800000895d */ /* 0x004fea0003900000 */
[----:B------:R-:W2:Y:S02]  /*a420*/  @!P0 SYNCS.PHASECHK.TRANS64 P0, [R3+URZ+0xa0], R0 ;  /* 0x0000a000030085a7 */ /* 0x000ea400080010ff */
[----:B--2---:R-:W-:Y:S05]  /*a430*/  @!P0 BRA `(.L_x_91) ;  /* 0xfffffffc00f08947 */ /* 0x004fea000383ffff */
[----:B------:R-:W-:Y:S05]  /*a440*/  BRA `(.L_x_178) ;  /* 0xffffffb000387947 */ /* 0x000fea000383ffff */
.L_x_102:
[----:B-1----:R1:W2:Y:S02]  /*a450*/  SYNCS.PHASECHK.TRANS64.TRYWAIT P1, [R2+URZ+0x50], R0 ;  /* 0x00005000020075a7 */ /* 0x0022a400080211ff */
[----:B--2---:R-:W-:Y:S05]  /*a460*/  @!P1 NANOSLEEP.SYNCS 0x989680 ;  /* 0x009896800000995d */ /* 0x004fea0003900000 */
[----:B------:R-:W2:Y:S02]  /*a470*/  @!P1 SYNCS.PHASECHK.TRANS64 P1, [R2+URZ+0x50], R0 ;  /* 0x00005000020095a7 */ /* 0x000ea400080210ff */
[----:B--2---:R-:W-:Y:S05]  /*a480*/  @!P1 BRA `(.L_x_102) ;  /* 0xfffffffc00f09947 */ /* 0x004fea000383ffff */
[----:B------:R-:W-:Y:S05]  /*a490*/  BRA `(.L_x_101) ;  /* 0xffffffbc00ac7947 */ /* 0x000fea000383ffff */
.L_x_104:
[----:B-1----:R1:W2:Y:S02]  /*a4a0*/  SYNCS.PHASECHK.TRANS64.TRYWAIT P0, [R52+URZ+0xc0], R3 ;  /* 0x0000c003340075a7 */ /* 0x0022a400080011ff */
[----:B--2---:R-:W-:Y:S05]  /*a4b0*/  @!P0 NANOSLEEP.SYNCS 0x989680 ;  /* 0x009896800000895d */ /* 0x004fea0003900000 */
[----:B------:R-:W2:Y:S02]  /*a4c0*/  @!P0 SYNCS.PHASECHK.TRANS64 P0, [R52+URZ+0xc0], R3 ;  /* 0x0000c003340085a7 */ /* 0x000ea400080010ff */
[----:B--2---:R-:W-:Y:S05]  /*a4d0*/  @!P0 BRA `(.L_x_104) ;  /* 0xfffffffc00f08947 */ /* 0x004fea000383ffff */
[----:B------:R-:W-:Y:S05]  /*a4e0*/  BRA `(.L_x_103) ;  /* 0xffffffc000007947 */ /* 0x000fea000383ffff */
.L_x_112:
[----:B--2---:R2:W3:Y:S02]  /*a4f0*/  SYNCS.PHASECHK.TRANS64.TRYWAIT P0, [R0+URZ+0x50], R2 ;  /* 0x00005002000075a7 */ /* 0x0044e400080011ff */
[----:B---3--:R-:W-:Y:S05]  /*a500*/  @!P0 NANOSLEEP.SYNCS 0x989680 ;  /* 0x009896800000895d */ /* 0x008fea0003900000 */
[----:B------:R-:W3:Y:S02]  /*a510*/  @!P0 SYNCS.PHASECHK.TRANS64 P0, [R0+URZ+0x50], R2 ;  /* 0x00005002000085a7 */ /* 0x000ee400080010ff */
[----:B---3--:R-:W-:Y:S05]  /*a520*/  @!P0 BRA `(.L_x_112) ;  /* 0xfffffffc00f08947 */ /* 0x008fea000383ffff */
[----:B------:R-:W-:Y:S05]  /*a530*/  BRA `(.L_x_111) ;  /* 0xffffffc800f47947 */ /* 0x000fea000383ffff */
.L_x_120:
[----:B--2---:R2:W3:Y:S02]  /*a540*/  SYNCS.PHASECHK.TRANS64.TRYWAIT P0, [R0+URZ+0x50], R4 ;  /* 0x00005004000075a7 */ /* 0x0044e400080011ff */
[----:B---3--:R-:W-:Y:S05]  /*a550*/  @!P0 NANOSLEEP.SYNCS 0x989680 ;  /* 0x009896800000895d */ /* 0x008fea0003900000 */
[----:B------:R-:W3:Y:S02]  /*a560*/  @!P0 SYNCS.PHASECHK.TRANS64 P0, [R0+URZ+0x50], R4 ;  /* 0x00005004000085a7 */ /* 0x000ee400080010ff */
[----:B---3--:R-:W-:Y:S05]  /*a570*/  @!P0 BRA `(.L_x_120) ;  /* 0xfffffffc00f08947 */ /* 0x008fea000383ffff */
[----:B------:R-:W-:Y:S05]  /*a580*/  BRA `(.L_x_119) ;  /* 0xffffffd800307947 */ /* 0x000fea000383ffff */
.L_x_128:
[----:B--2---:R2:W3:Y:S02]  /*a590*/  SYNCS.PHASECHK.TRANS64.TRYWAIT P0, [R0+URZ+0x50], R2 ;  /* 0x00005002000075a7 */ /* 0x0044e400080011ff */
[----:B---3--:R-:W-:Y:S05]  /*a5a0*/  @!P0 NANOSLEEP.SYNCS 0x989680 ;  /* 0x009896800000895d */ /* 0x008fea0003900000 */
[----:B------:R-:W3:Y:S02]  /*a5b0*/  @!P0 SYNCS.PHASECHK.TRANS64 P0, [R0+URZ+0x50], R2 ;  /* 0x00005002000085a7 */ /* 0x000ee400080010ff */
[----:B---3--:R-:W-:Y:S05]  /*a5c0*/  @!P0 BRA `(.L_x_128) ;  /* 0xfffffffc00f08947 */ /* 0x008fea000383ffff */
[----:B------:R-:W-:Y:S05]  /*a5d0*/  BRA `(.L_x_127) ;  /* 0xffffffe4007c7947 */ /* 0x000fea000383ffff */
        .weak           $__internal_0_$__cuda_sm10x_tcgen05_guardrail_trap_col_being_dealloced_not_returned_by_alloc
        .type           $__internal_0_$__cuda_sm10x_tcgen05_guardrail_trap_col_being_dealloced_not_returned_by_alloc,@function
        .size           $__internal_0_$__cuda_sm10x_tcgen05_guardrail_trap_col_being_dealloced_not_returned_by_alloc,($__internal_1_$__cuda_sm10x_tcgen05_guardrail_trap_phase_invalid_during_alloc - $__internal_0_$__cuda_sm10x_tcgen05_guardrail_trap_col_being_dealloced_not_returned_by_alloc)
$__internal_0_$__cuda_sm10x_tcgen05_guardrail_trap_col_being_dealloced_not_returned_by_alloc:
[----:B------:R-:W-:Y:S05]  /*a5e0*/  BPT.TRAP 0x1 ;  /* 0x000000040000795c */ /* 0x000fea0000300000 */
[----:B------:R-:W-:-:S04]  /*a5f0*/  HFMA2 R3, -RZ, RZ, 0, 0 ;  /* 0x00000000ff037431 */ /* 0x000fc800000001ff */
[----:B------:R-:W-:Y:S05]  /*a600*/  RET.REL.NODEC R2 `(_ZN7cutlass13device_kernelINS_4gemm6kernel13GemmUniversalIN4cute5tupleIJiiiiEEENS1_10collective13CollectiveMmaINS1_35MainloopSm100TmaUmmaWarpSpecializedILi5ELi2ELi4ENS5_IJNS4_1CILi8EEENSA_ILi1EEESC_EEEEENS5_IJNSA_ILi64EEENSA_ILi256EEENSA_ILi128EEEEEEaNS5_IJlSC_lEEEaSJ_NS4_8TiledMMAINS4_8MMA_AtomIJNS4_15SM100_MMA_S8_SSIaaiLi64ELi256ELNS4_4UMMA5MajorE0ELSO_0ELNSN_8SaturateE0EEEEEENS4_6LayoutINS5_IJSC_SC_SC_EEENS5_IJNSA_ILi0EEESU_SU_EEEEENS5_IJNS4_10UnderscoreESX_SX_EEEEENS4_13SM90_TMA_LOADENS4_14ComposedLayoutINS4_7SwizzleILi3ELi4ELi3EEENS4_18smem_ptr_flag_bitsILi8EEENSS_INS5_IJSB_SH_EEENS5_IJSH_SC_EEEEEEEvNS4_8identityENS4_23SM90_TMA_LOAD_MULTICASTES19_vS1A_EENS_8epilogue10collective18CollectiveEpilogueINS1D_23Sm100TmaWarpSpecializedILi4ELi2ELi32ELb0ELb0EEEJSI_NS5_IJNSS_ISF_SC_EES1I_EEEaSJ_aSJ_NS1D_6fusion15FusionCallbacksIS1H_NS1K_17LinearCombinationIaiaiLNS_15FloatRoundStyleE2EEESI_S1J_JEEENS4_5SM1004TMEM4LOAD26SM100_TMEM_LOAD_16dp32b32xES10_NS11_INS12_ILi2ELi4ELi3EEES15_NSS_INS5_IJSB_SF_EEENS5_IJSF_SC_EEEEEEENS4_39AutoVectorizingCopyWithAssumedAlignmentILi128EEENS4_14SM90_TMA_STOREES1Y_S20_S20_EEEvvEEEEvNT_6ParamsE) ;  /* 0xffffff58027c7950 */ /* 0x000fea0003c3ffff */
        .weak           $__internal_1_$__cuda_sm10x_tcgen05_guardrail_trap_phase_invalid_during_alloc
        .type           $__internal_1_$__cuda_sm10x_tcgen05_guardrail_trap_phase_invalid_during_alloc,@function
        .size           $__internal_1_$__cuda_sm10x_tcgen05_guardrail_trap_phase_invalid_during_alloc,($__internal_2_$__cuda_sm10x_tcgen05_guardrail_trap_unallocated_columns_being_dealloced - $__internal_1_$__cuda_sm10x_tcgen05_guardrail_trap_phase_invalid_during_alloc)
$__internal_1_$__cuda_sm10x_tcgen05_guardrail_trap_phase_invalid_during_alloc:
[----:B------:R-:W-:Y:S05]  /*a610*/  BPT.TRAP 0x1 ;  /* 0x000000040000795c */ /* 0x000fea0000300000 */
[----:B------:R-:W-:-:S04]  /*a620*/  MOV R5, 0x0 ;  /* 0x0000000000057802 */ /* 0x000fc80000000f00 */
[----:B------:R-:W-:Y:S05]  /*a630*/  RET.REL.NODEC R4 `(_ZN7cutlass13device_kernelINS_4gemm6kernel13GemmUniversalIN4cute5tupleIJiiiiEEENS1_10collective13CollectiveMmaINS1_35MainloopSm100TmaUmmaWarpSpecializedILi5ELi2ELi4ENS5_IJNS4_1CILi8EEENSA_ILi1EEESC_EEEEENS5_IJNSA_ILi64EEENSA_ILi256EEENSA_ILi128EEEEEEaNS5_IJlSC_lEEEaSJ_NS4_8TiledMMAINS4_8MMA_AtomIJNS4_15SM100_MMA_S8_SSIaaiLi64ELi256ELNS4_4UMMA5MajorE0ELSO_0ELNSN_8SaturateE0EEEEEENS4_6LayoutINS5_IJSC_SC_SC_EEENS5_IJNSA_ILi0EEESU_SU_EEEEENS5_IJNS4_10UnderscoreESX_SX_EEEEENS4_13SM90_TMA_LOADENS4_14ComposedLayoutINS4_7SwizzleILi3ELi4ELi3EEENS4_18smem_ptr_flag_bitsILi8EEENSS_INS5_IJSB_SH_EEENS5_IJSH_SC_EEEEEEEvNS4_8identityENS4_23SM90_TMA_LOAD_MULTICASTES19_vS1A_EENS_8epilogue10collective18CollectiveEpilogueINS1D_23Sm100TmaWarpSpecializedILi4ELi2ELi32ELb0ELb0EEEJSI_NS5_IJNSS_ISF_SC_EES1I_EEEaSJ_aSJ_NS1D_6fusion15FusionCallbacksIS1H_NS1K_17LinearCombinationIaiaiLNS_15FloatRoundStyleE2EEESI_S1J_JEEENS4_5SM1004TMEM4LOAD26SM100_TMEM_LOAD_16dp32b32xES10_NS11_INS12_ILi2ELi4ELi3EEES15_NSS_INS5_IJSB_SF_EEENS5_IJSF_SC_EEEEEEENS4_39AutoVectorizingCopyWithAssumedAlignmentILi128EEENS4_14SM90_TMA_STOREES1Y_S20_S20_EEEvvEEEEvNT_6ParamsE) ;  /* 0xffffff5804707950 */ /* 0x000fea0003c3ffff */
        .weak           $__internal_2_$__cuda_sm10x_tcgen05_guardrail_trap_unallocated_columns_being_dealloced
        .type           $__internal_2_$__cuda_sm10x_tcgen05_guardrail_trap_unallocated_columns_being_dealloced,@function
        .size           $__internal_2_$__cuda_sm10x_tcgen05_guardrail_trap_unallocated_columns_being_dealloced,(.L_x_180 - $__internal_2_$__cuda_sm10x_tcgen05_guardrail_trap_unallocated_columns_being_dealloced)
$__internal_2_$__cuda_sm10x_tcgen05_guardrail_trap_unallocated_columns_being_dealloced:
[----:B------:R-:W-:Y:S05]  /*a640*/  BPT.TRAP 0x1 ;  /* 0x000000040000795c */ /* 0x000fea0000300000 */
[----:B------:R-:W-:-:S04]  /*a650*/  HFMA2 R3, -RZ, RZ, 0, 0 ;  /* 0x00000000ff037431 */ /* 0x000fc800000001ff */
[----:B------:R-:W-:Y:S05]  /*a660*/  RET.REL.NODEC R2 `(_ZN7cutlass13device_kernelINS_4gemm6kernel13GemmUniversalIN4cute5tupleIJiiiiEEENS1_10collective13CollectiveMmaINS1_35MainloopSm100TmaUmmaWarpSpecializedILi5ELi2ELi4ENS5_IJNS4_1CILi8EEENSA_ILi1EEESC_EEEEENS5_IJNSA_ILi64EEENSA_ILi256EEENSA_ILi128EEEEEEaNS5_IJlSC_lEEEaSJ_NS4_8TiledMMAINS4_8MMA_AtomIJNS4_15SM100_MMA_S8_SSIaaiLi64ELi256ELNS4_4UMMA5MajorE0ELSO_0ELNSN_8SaturateE0EEEEEENS4_6LayoutINS5_IJSC_SC_SC_EEENS5_IJNSA_ILi0EEESU_SU_EEEEENS5_IJNS4_10UnderscoreESX_SX_EEEEENS4_13SM90_TMA_LOADENS4_14ComposedLayoutINS4_7SwizzleILi3ELi4ELi3EEENS4_18smem_ptr_flag_bitsILi8EEENSS_INS5_IJSB_SH_EEENS5_IJSH_SC_EEEEEEEvNS4_8identityENS4_23SM90_TMA_LOAD_MULTICASTES19_vS1A_EENS_8epilogue10collective18CollectiveEpilogueINS1D_23Sm100TmaWarpSpecializedILi4ELi2ELi32ELb0ELb0EEEJSI_NS5_IJNSS_ISF_SC_EES1I_EEEaSJ_aSJ_NS1D_6fusion15FusionCallbacksIS1H_NS1K_17LinearCombinationIaiaiLNS_15FloatRoundStyleE2EEESI_S1J_JEEENS4_5SM1004TMEM4LOAD26SM100_TMEM_LOAD_16dp32b32xES10_NS11_INS12_ILi2ELi4ELi3EEES15_NSS_INS5_IJSB_SF_EEENS5_IJSF_SC_EEEEEEENS4_39AutoVectorizingCopyWithAssumedAlignmentILi128EEENS4_14SM90_TMA_STOREES1Y_S20_S20_EEEvvEEEEvNT_6ParamsE) ;  /* 0xffffff5802647950 */ /* 0x000fea0003c3ffff */
.L_x_179:
[----:B------:R-:W-:-:S00]  /*a670*/  BRA `(.L_x_179) ;  /* 0xfffffffc00fc7947 */ /* 0x000fc0000383ffff */
[----:B------:R-:W-:-:S00]  /*a680*/  NOP ;  /* 0x0000000000007918 */ /* 0x000fc00000000000 */
[----:B------:R-:W-:-:S00]  /*a690*/  NOP ;  /* 0x0000000000007918 */ /* 0x000fc00000000000 */
[----:B------:R-:W-:-:S00]  /*a6a0*/  NOP ;  /* 0x0000000000007918 */ /* 0x000fc00000000000 */
[----:B------:R-:W-:-:S00]  /*a6b0*/  NOP ;  /* 0x0000000000007918 */ /* 0x000fc00000000000 */
[----:B------:R-:W-:-:S00]  /*a6c0*/  NOP ;  /* 0x0000000000007918 */ /* 0x000fc00000000000 */
[----:B------:R-:W-:-:S00]  /*a6d0*/  NOP ;  /* 0x0000000000007918 */ /* 0x000fc00000000000 */
[----:B------:R-:W-:-:S00]  /*a6e0*/  NOP ;  /* 0x0000000000007918 */ /* 0x000fc00000000000 */
[----:B------:R-:W-:-:S00]  /*a6f0*/  NOP ;  /* 0x0000000000007918 */ /* 0x000fc00000000000 */
.L_x_180:


//--------------------- .nv.global.init           --------------------------
	.section	.nv.global.init,"aw",@progbits
.nv.global.init:
	.type		$str$27,@object
	.size		$str$27,($str$28 - $str$27)
$str$27:
        /*0000*/ 	.byte	0x28, 0x61, 0x64, 0x64, 0x72, 0x65, 0x73, 0x73, 0x20, 0x26, 0x20, 0x6d, 0x61, 0x73, 0x6b, 0x29
        /*0010*/ 	.byte	0x20, 0x3d, 0x3d, 0x20, 0x30, 0x00
	.type		$str$28,@object
	.size		$str$28,($str$26 - $str$28)
$str$28:
        /*0016*/ 	.byte	0x2f, 0x74, 0x6d, 0x70, 0x2f, 0x63, 0x75, 0x74, 0x6c, 0x61, 0x73, 0x73, 0x5f, 0x73, 0x77, 0x65
        /*0026*/ 	.byte	0x65, 0x70, 0x5f, 0x73, 0x72, 0x63, 0x2f, 0x69, 0x6e, 0x63, 0x6c, 0x75, 0x64, 0x65, 0x2f, 0x63
        /*0036*/ 	.byte	0x75, 0x74, 0x65, 0x2f, 0x70, 0x6f, 0x69, 0x6e, 0x74, 0x65, 0x72, 0x5f, 0x66, 0x6c, 0x61, 0x67
        /*0046*/ 	.byte	0x67, 0x65, 0x64, 0x2e, 0x68, 0x70, 0x70, 0x00
	.type		$str$26,@object
	.size		$str$26,($str$25 - $str$26)
$str$26:
        /*004e*/ 	.byte	0x2f, 0x74, 0x6d, 0x70, 0x2f, 0x63, 0x75, 0x74, 0x6c, 0x61, 0x73, 0x73, 0x5f, 0x73, 0x77, 0x65
        /*005e*/ 	.byte	0x65, 0x70, 0x5f, 0x73, 0x72, 0x63, 0x2f, 0x69, 0x6e, 0x63, 0x6c, 0x75, 0x64, 0x65, 0x2f, 0x63
        /*006e*/ 	.byte	0x75, 0x74, 0x65, 0x2f, 0x61, 0x74, 0x6f, 0x6d, 0x2f, 0x63, 0x6f, 0x70, 0x79, 0x5f, 0x74, 0x72
        /*007e*/ 	.byte	0x61, 0x69, 0x74, 0x73, 0x5f, 0x73, 0x6d, 0x31, 0x30, 0x30, 0x2e, 0x68, 0x70, 0x70, 0x00
	.type		$str$25,@object
	.size		$str$25,(__unnamed_1 - $str$25)
$str$25:
        /*008d*/ 	.byte	0x28, 0x28, 0x75, 0x69, 0x6e, 0x74, 0x33, 0x32, 0x5f, 0x74, 0x28, 0x74, 0x68, 0x72, 0x65, 0x61
        /*009d*/ 	.byte	0x64, 0x49, 0x64, 0x78, 0x2e, 0x78, 0x29, 0x20, 0x2f, 0x20, 0x33, 0x32, 0x29, 0x20, 0x25, 0x20
        /*00ad*/ 	.byte	0x34, 0x29, 0x20, 0x3d, 0x3d, 0x20, 0x28, 0x28, 0x28, 0x74, 0x6d, 0x65, 0x6d, 0x5f, 0x61, 0x64
        /*00bd*/ 	.byte	0x64, 0x72, 0x20, 0x3e, 0x3e, 0x20, 0x31, 0x36, 0x29, 0x20, 0x2f, 0x20, 0x33, 0x32, 0x29, 0x20
        /*00cd*/ 	.byte	0x25, 0x20, 0x34, 0x29, 0x00
	.type		__unnamed_1,@object
	.size		__unnamed_1,(__unnamed_2 - __unnamed_1)
__unnamed_1:
        /*00d2*/ 	.byte	0x61, 0x75, 0x74, 0x6f, 0x20, 0x63, 0x75, 0x74, 0x65, 0x3a, 0x3a, 0x61, 0x73, 0x5f, 0x70, 0x6f
        /* <DEDUP_REMOVED lines=24> */
        /*0262*/ 	.byte	0x00
	.type		__unnamed_2,@object
	.size		__unnamed_2,(__unnamed_3 - __unnamed_2)
__unnamed_2:
        /* <DEDUP_REMOVED lines=26> */
	.type		__unnamed_3,@object
	.size		__unnamed_3,(.L_3 - __unnamed_3)
__unnamed_3:
        /* <DEDUP_REMOVED lines=41> */
.L_3:


//--------------------- .nv.shared._ZN7cutlass13device_kernelINS_4gemm6kernel13GemmUniversalIN4cute5tupleIJiiiiEEENS1_10collective13CollectiveMmaINS1_35MainloopSm100TmaUmmaWarpSpecializedILi5ELi2ELi4ENS5_IJNS4_1CILi8EEENSA_ILi1EEESC_EEEEENS5_IJNSA_ILi64EEENSA_ILi256EEENSA_ILi128EEEEEEaNS5_IJlSC_lEEEaSJ_NS4_8TiledMMAINS4_8MMA_AtomIJNS4_15SM100_MMA_S8_SSIaaiLi64ELi256ELNS4_4UMMA5MajorE0ELSO_0ELNSN_8SaturateE0EEEEEENS4_6LayoutINS5_IJSC_SC_SC_EEENS5_IJNSA_ILi0EEESU_SU_EEEEENS5_IJNS4_10UnderscoreESX_SX_EEEEENS4_13SM90_TMA_LOADENS4_14ComposedLayoutINS4_7SwizzleILi3ELi4ELi3EEENS4_18smem_ptr_flag_bitsILi8EEENSS_INS5_IJSB_SH_EEENS5_IJSH_SC_EEEEEEEvNS4_8identityENS4_23SM90_TMA_LOAD_MULTICASTES19_vS1A_EENS_8epilogue10collective18CollectiveEpilogueINS1D_23Sm100TmaWarpSpecializedILi4ELi2ELi32ELb0ELb0EEEJSI_NS5_IJNSS_ISF_SC_EES1I_EEEaSJ_aSJ_NS1D_6fusion15FusionCallbacksIS1H_NS1K_17LinearCombinationIaiaiLNS_15FloatRoundStyleE2EEESI_S1J_JEEENS4_5SM1004TMEM4LOAD26SM100_TMEM_LOAD_16dp32b32xES10_NS11_INS12_ILi2ELi4ELi3EEES15_NSS_INS5_IJSB_SF_EEENS5_IJSF_SC_EEEEEEENS4_39AutoVectorizingCopyWithAssumedAlignmentILi128EEENS4_14SM90_TMA_STOREES1Y_S20_S20_EEEvvEEEEvNT_6ParamsE --------------------------
	.section	.nv.shared._ZN7cutlass13device_kernelINS_4gemm6kernel13GemmUniversalIN4cute5tupleIJiiiiEEENS1_10collective13CollectiveMmaINS1_35MainloopSm100TmaUmmaWarpSpecializedILi5ELi2ELi4ENS5_IJNS4_1CILi8EEENSA_ILi1EEESC_EEEEENS5_IJNSA_ILi64EEENSA_ILi256EEENSA_ILi128EEEEEEaNS5_IJlSC_lEEEaSJ_NS4_8TiledMMAINS4_8MMA_AtomIJNS4_15SM100_MMA_S8_SSIaaiLi64ELi256ELNS4_4UMMA5MajorE0ELSO_0ELNSN_8SaturateE0EEEEEENS4_6LayoutINS5_IJSC_SC_SC_EEENS5_IJNSA_ILi0EEESU_SU_EEEEENS5_IJNS4_10UnderscoreESX_SX_EEEEENS4_13SM90_TMA_LOADENS4_14ComposedLayoutINS4_7SwizzleILi3ELi4ELi3EEENS4_18smem_ptr_flag_bitsILi8EEENSS_INS5_IJSB_SH_EEENS5_IJSH_SC_EEEEEEEvNS4_8identityENS4_23SM90_TMA_LOAD_MULTICASTES19_vS1A_EENS_8epilogue10collective18CollectiveEpilogueINS1D_23Sm100TmaWarpSpecializedILi4ELi2ELi32ELb0ELb0EEEJSI_NS5_IJNSS_ISF_SC_EES1I_EEEaSJ_aSJ_NS1D_6fusion15FusionCallbacksIS1H_NS1K_17LinearCombinationIaiaiLNS_15FloatRoundStyleE2EEESI_S1J_JEEENS4_5SM1004TMEM4LOAD26SM100_TMEM_LOAD_16dp32b32xES10_NS11_INS12_ILi2ELi4ELi3EEES15_NSS_INS5_IJSB_SF_EEENS5_IJSF_SC_EEEEEEENS4_39AutoVectorizingCopyWithAssumedAlignmentILi128EEENS4_14SM90_TMA_STOREES1Y_S20_S20_EEEvvEEEEvNT_6ParamsE,"aw",@nobits
	.sectionflags	@""
	.align	16
	.zero		1024


//--------------------- .nv.shared.reserved.0     --------------------------
	.section	.nv.shared.reserved.0,"aw",@nobits
	.weak		__nv_reservedSMEM_offset_0_alias
	.size		__nv_reservedSMEM_offset_0_alias, 0, 64
	.other		__nv_reservedSMEM_offset_0_alias,@"STO_CUDA_RESERVED_SHARED STV_DEFAULT"
__nv_reservedSMEM_offset_0_alias:
	.zero		0
.nv.shared.reserved.0:
	.zero		64
	.weak		__nv_reservedSMEM_tcgen05_partition
	.type		__nv_reservedSMEM_tcgen05_partition,@object
	.size		__nv_reservedSMEM_tcgen05_partition,(.L_0 - __nv_reservedSMEM_tcgen05_partition)
__nv_reservedSMEM_tcgen05_partition:
	.zero		32
.L_0:


//--------------------- .nv.global                --------------------------
	.section	.nv.global,"aw",@nobits
.nv.global:
	.type		_ZN40_INTERNAL_1501500b_4_k_cu_5575f256_320934cute1_E,@object
	.size		_ZN40_INTERNAL_1501500b_4_k_cu_5575f256_320934cute1_E,(_ZN40_INTERNAL_1501500b_4_k_cu_5575f256_320934cuda3std3__45__cpo6cbeginE - _ZN40_INTERNAL_1501500b_4_k_cu_5575f256_320934cute1_E)
_ZN40_INTERNAL_1501500b_4_k_cu_5575f256_320934cute1_E:
	.zero		1
	.type		_ZN40_INTERNAL_1501500b_4_k_cu_5575f256_320934cuda3std3__45__cpo6cbeginE,@object
	.size		_ZN40_INTERNAL_1501500b_4_k_cu_5575f256_320934cuda3std3__45__cpo6cbeginE,(_ZN40_INTERNAL_1501500b_4_k_cu_5575f256_320934cuda3std3__48in_placeE - _ZN40_INTERNAL_1501500b_4_k_cu_5575f256_320934cuda3std3__45__cpo6cbeginE)
_ZN40_INTERNAL_1501500b_4_k_cu_5575f256_320934cuda3std3__45__cpo6cbeginE:
	.zero		1
	.type		_ZN40_INTERNAL_1501500b_4_k_cu_5575f256_320934cuda3std3__48in_placeE,@object
	.size		_ZN40_INTERNAL_1501500b_4_k_cu_5575f256_320934cuda3std3__48in_placeE,(_ZN40_INTERNAL_1501500b_4_k_cu_5575f256_320934cuda3std6ranges3__45__cpo9iter_moveE - _ZN40_INTERNAL_1501500b_4_k_cu_5575f256_320934cuda3std3__48in_placeE)
_ZN40_INTERNAL_1501500b_4_k_cu_5575f256_320934cuda3std3__48in_placeE:
	.zero		1
	.type		_ZN40_INTERNAL_1501500b_4_k_cu_5575f256_320934cuda3std6ranges3__45__cpo9iter_moveE,@object
	.size		_ZN40_INTERNAL_1501500b_4_k_cu_5575f256_320934cuda3std6ranges3__45__cpo9iter_moveE,(_ZN40_INTERNAL_1501500b_4_k_cu_5575f256_320934cuda3std3__45__cpo5beginE - _ZN40_INTERNAL_1501500b_4_k_cu_5575f256_320934cuda3std6ranges3__45__cpo9iter_moveE)
_ZN40_INTERNAL_1501500b_4_k_cu_5575f256_320934cuda3std6ranges3__45__cpo9iter_moveE:
	.zero		1
	.type		_ZN40_INTERNAL_1501500b_4_k_cu_5575f256_320934cuda3std3__45__cpo5beginE,@object
	.size		_ZN40_INTERNAL_1501500b_4_k_cu_5575f256_320934cuda3std3__45__cpo5beginE,(_ZN40_INTERNAL_1501500b_4_k_cu_5575f256_320934cuda3std3__442_GLOBAL__N__1501500b_4_k_cu_5575f256_320936ignoreE - _ZN40_INTERNAL_1501500b_4_k_cu_5575f256_320934cuda3std3__45__cpo5beginE)
_ZN40_INTERNAL_1501500b_4_k_cu_5575f256_320934cuda3std3__45__cpo5beginE:
	.zero		1
	.type		_ZN40_INTERNAL_1501500b_4_k_cu_5575f256_320934cuda3std3__442_GLOBAL__N__1501500b_4_k_cu_5575f256_320936ignoreE,@object
	.size		_ZN40_INTERNAL_1501500b_4_k_cu_5575f256_320934cuda3std3__442_GLOBAL__N__1501500b_4_k_cu_5575f256_320936ignoreE,(_ZN40_INTERNAL_1501500b_4_k_cu_5575f256_320934cute7productE - _ZN40_INTERNAL_1501500b_4_k_cu_5575f256_320934cuda3std3__442_GLOBAL__N__1501500b_4_k_cu_5575f256_320936ignoreE)
_ZN40_INTERNAL_1501500b_4_k_cu_5575f256_320934cuda3std3__442_GLOBAL__N__1501500b_4_k_cu_5575f256_320936ignoreE:
	.zero		1
	.type		_ZN40_INTERNAL_1501500b_4_k_cu_5575f256_320934cute7productE,@object
	.size		_ZN40_INTERNAL_1501500b_4_k_cu_5575f256_320934cute7productE,(_ZN40_INTERNAL_1501500b_4_k_cu_5575f256_320934cuda3std3__45__cpo3endE - _ZN40_INTERNAL_1501500b_4_k_cu_5575f256_320934cute7productE)
_ZN40_INTERNAL_1501500b_4_k_cu_5575f256_320934cute7productE:
	.zero		1
	.type		_ZN40_INTERNAL_1501500b_4_k_cu_5575f256_320934cuda3std3__45__cpo3endE,@object
	.size		_ZN40_INTERNAL_1501500b_4_k_cu_5575f256_320934cuda3std3__45__cpo3endE,(_ZN40_INTERNAL_1501500b_4_k_cu_5575f256_320934cuda3std3__419piecewise_constructE - _ZN40_INTERNAL_1501500b_4_k_cu_5575f256_320934cuda3std3__45__cpo3endE)
_ZN40_INTERNAL_1501500b_4_k_cu_5575f256_320934cuda3std3__45__cpo3endE:
	.zero		1
	.type		_ZN40_INTERNAL_1501500b_4_k_cu_5575f256_320934cuda3std3__419piecewise_constructE,@object
	.size		_ZN40_INTERNAL_1501500b_4_k_cu_5575f256_320934cuda3std3__419piecewise_constructE,(_ZN40_INTERNAL_1501500b_4_k_cu_5575f256_320934cuda3std3__45__cpo4cendE - _ZN40_INTERNAL_1501500b_4_k_cu_5575f256_320934cuda3std3__419piecewise_constructE)
_ZN40_INTERNAL_1501500b_4_k_cu_5575f256_320934cuda3std3__419piecewise_constructE:
	.zero		1
	.type		_ZN40_INTERNAL_1501500b_4_k_cu_5575f256_320934cuda3std3__45__cpo4cendE,@object
	.size		_ZN40_INTERNAL_1501500b_4_k_cu_5575f256_320934cuda3std3__45__cpo4cendE,(_ZN40_INTERNAL_1501500b_4_k_cu_5575f256_320934cuda3std6ranges3__45__cpo4swapE - _ZN40_INTERNAL_1501500b_4_k_cu_5575f256_320934cuda3std3__45__cpo4cendE)
_ZN40_INTERNAL_1501500b_4_k_cu_5575f256_320934cuda3std3__45__cpo4cendE:
	.zero		1
	.type		_ZN40_INTERNAL_1501500b_4_k_cu_5575f256_320934cuda3std6ranges3__45__cpo4swapE,@object
	.size		_ZN40_INTERNAL_1501500b_4_k_cu_5575f256_320934cuda3std6ranges3__45__cpo4swapE,(.L_11 - _ZN40_INTERNAL_1501500b_4_k_cu_5575f256_320934cuda3std6ranges3__45__cpo4swapE)
_ZN40_INTERNAL_1501500b_4_k_cu_5575f256_320934cuda3std6ranges3__45__cpo4swapE:
	.zero		1
.L_11:


//--------------------- .nv.constant0._ZN7cutlass13device_kernelINS_4gemm6kernel13GemmUniversalIN4cute5tupleIJiiiiEEENS1_10collective13CollectiveMmaINS1_35MainloopSm100TmaUmmaWarpSpecializedILi5ELi2ELi4ENS5_IJNS4_1CILi8EEENSA_ILi1EEESC_EEEEENS5_IJNSA_ILi64EEENSA_ILi256EEENSA_ILi128EEEEEEaNS5_IJlSC_lEEEaSJ_NS4_8TiledMMAINS4_8MMA_AtomIJNS4_15SM100_MMA_S8_SSIaaiLi64ELi256ELNS4_4UMMA5MajorE0ELSO_0ELNSN_8SaturateE0EEEEEENS4_6LayoutINS5_IJSC_SC_SC_EEENS5_IJNSA_ILi0EEESU_SU_EEEEENS5_IJNS4_10UnderscoreESX_SX_EEEEENS4_13SM90_TMA_LOADENS4_14ComposedLayoutINS4_7SwizzleILi3ELi4ELi3EEENS4_18smem_ptr_flag_bitsILi8EEENSS_INS5_IJSB_SH_EEENS5_IJSH_SC_EEEEEEEvNS4_8identityENS4_23SM90_TMA_LOAD_MULTICASTES19_vS1A_EENS_8epilogue10collective18CollectiveEpilogueINS1D_23Sm100TmaWarpSpecializedILi4ELi2ELi32ELb0ELb0EEEJSI_NS5_IJNSS_ISF_SC_EES1I_EEEaSJ_aSJ_NS1D_6fusion15FusionCallbacksIS1H_NS1K_17LinearCombinationIaiaiLNS_15FloatRoundStyleE2EEESI_S1J_JEEENS4_5SM1004TMEM4LOAD26SM100_TMEM_LOAD_16dp32b32xES10_NS11_INS12_ILi2ELi4ELi3EEES15_NSS_INS5_IJSB_SF_EEENS5_IJSF_SC_EEEEEEENS4_39AutoVectorizingCopyWithAssumedAlignmentILi128EEENS4_14SM90_TMA_STOREES1Y_S20_S20_EEEvvEEEEvNT_6ParamsE --------------------------
	.section	.nv.constant0._ZN7cutlass13device_kernelINS_4gemm6kernel13GemmUniversalIN4cute5tupleIJiiiiEEENS1_10collective13CollectiveMmaINS1_35MainloopSm100TmaUmmaWarpSpecializedILi5ELi2ELi4ENS5_IJNS4_1CILi8EEENSA_ILi1EEESC_EEEEENS5_IJNSA_ILi64EEENSA_ILi256EEENSA_ILi128EEEEEEaNS5_IJlSC_lEEEaSJ_NS4_8TiledMMAINS4_8MMA_AtomIJNS4_15SM100_MMA_S8_SSIaaiLi64ELi256ELNS4_4UMMA5MajorE0ELSO_0ELNSN_8SaturateE0EEEEEENS4_6LayoutINS5_IJSC_SC_SC_EEENS5_IJNSA_ILi0EEESU_SU_EEEEENS5_IJNS4_10UnderscoreESX_SX_EEEEENS4_13SM90_TMA_LOADENS4_14ComposedLayoutINS4_7SwizzleILi3ELi4ELi3EEENS4_18smem_ptr_flag_bitsILi8EEENSS_INS5_IJSB_SH_EEENS5_IJSH_SC_EEEEEEEvNS4_8identityENS4_23SM90_TMA_LOAD_MULTICASTES19_vS1A_EENS_8epilogue10collective18CollectiveEpilogueINS1D_23Sm100TmaWarpSpecializedILi4ELi2ELi32ELb0ELb0EEEJSI_NS5_IJNSS_ISF_SC_EES1I_EEEaSJ_aSJ_NS1D_6fusion15FusionCallbacksIS1H_NS1K_17LinearCombinationIaiaiLNS_15FloatRoundStyleE2EEESI_S1J_JEEENS4_5SM1004TMEM4LOAD26SM100_TMEM_LOAD_16dp32b32xES10_NS11_INS12_ILi2ELi4ELi3EEES15_NSS_INS5_IJSB_SF_EEENS5_IJSF_SC_EEEEEEENS4_39AutoVectorizingCopyWithAssumedAlignmentILi128EEENS4_14SM90_TMA_STOREES1Y_S20_S20_EEEvvEEEEvNT_6ParamsE,"a",@progbits
	.sectionflags	@""
	.align	4
.nv.constant0._ZN7cutlass13device_kernelINS_4gemm6kernel13GemmUniversalIN4cute5tupleIJiiiiEEENS1_10collective13CollectiveMmaINS1_35MainloopSm100TmaUmmaWarpSpecializedILi5ELi2ELi4ENS5_IJNS4_1CILi8EEENSA_ILi1EEESC_EEEEENS5_IJNSA_ILi64EEENSA_ILi256EEENSA_ILi128EEEEEEaNS5_IJlSC_lEEEaSJ_NS4_8TiledMMAINS4_8MMA_AtomIJNS4_15SM100_MMA_S8_SSIaaiLi64ELi256ELNS4_4UMMA5MajorE0ELSO_0ELNSN_8SaturateE0EEEEEENS4_6LayoutINS5_IJSC_SC_SC_EEENS5_IJNSA_ILi0EEESU_SU_EEEEENS5_IJNS4_10UnderscoreESX_SX_EEEEENS4_13SM90_TMA_LOADENS4_14ComposedLayoutINS4_7SwizzleILi3ELi4ELi3EEENS4_18smem_ptr_flag_bitsILi8EEENSS_INS5_IJSB_SH_EEENS5_IJSH_SC_EEEEEEEvNS4_8identityENS4_23SM90_TMA_LOAD_MULTICASTES19_vS1A_EENS_8epilogue10collective18CollectiveEpilogueINS1D_23Sm100TmaWarpSpecializedILi4ELi2ELi32ELb0ELb0EEEJSI_NS5_IJNSS_ISF_SC_EES1I_EEEaSJ_aSJ_NS1D_6fusion15FusionCallbacksIS1H_NS1K_17LinearCombinationIaiaiLNS_15FloatRoundStyleE2EEESI_S1J_JEEENS4_5SM1004TMEM4LOAD26SM100_TMEM_LOAD_16dp32b32xES10_NS11_INS12_ILi2ELi4ELi3EEES15_NSS_INS5_IJSB_SF_EEENS5_IJSF_SC_EEEEEEENS4_39AutoVectorizingCopyWithAssumedAlignmentILi128EEENS4_14SM90_TMA_STOREES1Y_S20_S20_EEEvvEEEEvNT_6ParamsE:
	.zero		2944


//--------------------- SYMBOLS --------------------------

	.type		.nv.reservedSmem.offset0,@object
	.size		.nv.reservedSmem.offset0,0x4
	.type		.nv.reservedSmem.cap,@object
	.size		.nv.reservedSmem.cap,0x4
	.type		__assertfail,@function
